	.target	sm_90a

	.elftype	@"ET_EXEC"


//--------------------- .note.nv.tkinfo           --------------------------
	.section	.note.nv.tkinfo,"",@"SHT_NOTE"
	.sectionflags	@"SHF_NOTE_NV_TKINFO"
	.tkinfo
        /*0018*/ 	.word	0x00000002
        /*0030*/ 	.string	""
        /*0030*/ 	.string	"ptxas"
        /*0030*/ 	.string	"Cuda compilation tools, release 13.0, V13.0.88"
        /*0030*/ 	.string	"Build cuda_13.0.r13.0/compiler.36424714_0"
        /*0030*/ 	.string	"-arch sm_90a -m 64 "



//--------------------- .note.nv.cuinfo           --------------------------
	.section	.note.nv.cuinfo,"",@"SHT_NOTE"
	.sectionflags	@"SHF_NOTE_NV_CUINFO"
        /*0018*/ 	.short	0x0002
        /*001a*/ 	.short	0x005a
        /*001c*/ 	.short	0x0082
	.zero		2


//--------------------- .nv.info                  --------------------------
	.section	.nv.info,"",@"SHT_CUDA_INFO"
	.align	4


	//----- nvinfo : EIATTR_REGCOUNT
	.align		4
        /*0000*/ 	.byte	0x04, 0x2f
        /*0002*/ 	.short	(.L_15 - .L_14)
	.align		4
.L_14:
        /*0004*/ 	.word	index@(_ZN7cutlass13device_kernelINS_4gemm6kernel13GemmUniversalIN4cute5tupleIJiiiiEEENS1_10collective13CollectiveMmaINS1_34MainloopSm90TmaGmmaWarpSpecializedILi2ENS5_IJNS4_1CILi1EEENSA_ILi4EEESB_EEENS1_32KernelTmaWarpSpecializedPingpongEEENS5_IJNSA_ILi64EEENSA_ILi128EEESH_EEEfNS5_IJlSB_lEEEfSJ_NS4_8TiledMMAINS4_8MMA_AtomIJNS4_4SM904GMMA30MMA_64x128x8_F32TF32TF32_SS_TNILNSN_7ScaleInE1ELSP_1EEEEEENS4_6LayoutINS5_IJSB_SB_SB_EEENS5_IJNSA_ILi0EEESU_SU_EEEEENS5_IJNS4_10UnderscoreESX_SX_EEEEENS4_23SM90_TMA_LOAD_MULTICASTENS4_14ComposedLayoutINS4_7SwizzleILi3ELi4ELi3EEENS4_18smem_ptr_flag_bitsILi32EEENSS_INS5_IJNSA_ILi8EEENSA_ILi32EEEEEENS5_IJS17_SB_EEEEEEEvNS4_8identityENS4_13SM90_TMA_LOADES1B_vS1C_EENS_8epilogue10collective6detail29Sm90TmaWarpSpecializedAdapterINS1G_15DefaultEpilogueIfSJ_SJ_NS1F_6thread17LinearCombinationIfLi1EffLNS1K_9ScaleType4KindE0ELNS_15FloatRoundStyleE2EfEENS1_15EpilogueDefaultEEEEEvvEEEEvNT_6ParamsE)
        /*0008*/ 	.word	0x000000a8


	//----- nvinfo : EIATTR_FRAME_SIZE
	.align		4
.L_15:
        /*000c*/ 	.byte	0x04, 0x11
        /*000e*/ 	.short	(.L_17 - .L_16)
	.align		4
.L_16:
        /*0010*/ 	.word	index@(_ZN7cutlass13device_kernelINS_4gemm6kernel13GemmUniversalIN4cute5tupleIJiiiiEEENS1_10collective13CollectiveMmaINS1_34MainloopSm90TmaGmmaWarpSpecializedILi2ENS5_IJNS4_1CILi1EEENSA_ILi4EEESB_EEENS1_32KernelTmaWarpSpecializedPingpongEEENS5_IJNSA_ILi64EEENSA_ILi128EEESH_EEEfNS5_IJlSB_lEEEfSJ_NS4_8TiledMMAINS4_8MMA_AtomIJNS4_4SM904GMMA30MMA_64x128x8_F32TF32TF32_SS_TNILNSN_7ScaleInE1ELSP_1EEEEEENS4_6LayoutINS5_IJSB_SB_SB_EEENS5_IJNSA_ILi0EEESU_SU_EEEEENS5_IJNS4_10UnderscoreESX_SX_EEEEENS4_23SM90_TMA_LOAD_MULTICASTENS4_14ComposedLayoutINS4_7SwizzleILi3ELi4ELi3EEENS4_18smem_ptr_flag_bitsILi32EEENSS_INS5_IJNSA_ILi8EEENSA_ILi32EEEEEENS5_IJS17_SB_EEEEEEEvNS4_8identityENS4_13SM90_TMA_LOADES1B_vS1C_EENS_8epilogue10collective6detail29Sm90TmaWarpSpecializedAdapterINS1G_15DefaultEpilogueIfSJ_SJ_NS1F_6thread17LinearCombinationIfLi1EffLNS1K_9ScaleType4KindE0ELNS_15FloatRoundStyleE2EfEENS1_15EpilogueDefaultEEEEEvvEEEEvNT_6ParamsE)
        /*0014*/ 	.word	0x00000000


	//----- nvinfo : EIATTR_MIN_STACK_SIZE
	.align		4
.L_17:
        /*0018*/ 	.byte	0x04, 0x12
        /*001a*/ 	.short	(.L_19 - .L_18)
	.align		4
.L_18:
        /*001c*/ 	.word	index@(_ZN7cutlass13device_kernelINS_4gemm6kernel13GemmUniversalIN4cute5tupleIJiiiiEEENS1_10collective13CollectiveMmaINS1_34MainloopSm90TmaGmmaWarpSpecializedILi2ENS5_IJNS4_1CILi1EEENSA_ILi4EEESB_EEENS1_32KernelTmaWarpSpecializedPingpongEEENS5_IJNSA_ILi64EEENSA_ILi128EEESH_EEEfNS5_IJlSB_lEEEfSJ_NS4_8TiledMMAINS4_8MMA_AtomIJNS4_4SM904GMMA30MMA_64x128x8_F32TF32TF32_SS_TNILNSN_7ScaleInE1ELSP_1EEEEEENS4_6LayoutINS5_IJSB_SB_SB_EEENS5_IJNSA_ILi0EEESU_SU_EEEEENS5_IJNS4_10UnderscoreESX_SX_EEEEENS4_23SM90_TMA_LOAD_MULTICASTENS4_14ComposedLayoutINS4_7SwizzleILi3ELi4ELi3EEENS4_18smem_ptr_flag_bitsILi32EEENSS_INS5_IJNSA_ILi8EEENSA_ILi32EEEEEENS5_IJS17_SB_EEEEEEEvNS4_8identityENS4_13SM90_TMA_LOADES1B_vS1C_EENS_8epilogue10collective6detail29Sm90TmaWarpSpecializedAdapterINS1G_15DefaultEpilogueIfSJ_SJ_NS1F_6thread17LinearCombinationIfLi1EffLNS1K_9ScaleType4KindE0ELNS_15FloatRoundStyleE2EfEENS1_15EpilogueDefaultEEEEEvvEEEEvNT_6ParamsE)
        /*0020*/ 	.word	0x00000000
.L_19:


//--------------------- .nv.compat                --------------------------
	.section	.nv.compat,"",@"SHT_CUDA_COMPAT_INFO"
	.align	4
        /*0000*/ 	.byte	0x02, 0x09, 0x01, 0x00, 0x02, 0x02, 0x04, 0x00, 0x02, 0x05, 0x05, 0x00, 0x03, 0x07, 0x01, 0x01
        /*0010*/ 	.byte	0x02, 0x03, 0x01, 0x00, 0x02, 0x06, 0x01, 0x00, 0x04, 0x0b, 0x08, 0x00, 0x00, 0x00, 0x00, 0x00
        /*0020*/ 	.byte	0x00, 0x00, 0x00, 0x00


//--------------------- .nv.info._ZN7cutlass13device_kernelINS_4gemm6kernel13GemmUniversalIN4cute5tupleIJiiiiEEENS1_10collective13CollectiveMmaINS1_34MainloopSm90TmaGmmaWarpSpecializedILi2ENS5_IJNS4_1CILi1EEENSA_ILi4EEESB_EEENS1_32KernelTmaWarpSpecializedPingpongEEENS5_IJNSA_ILi64EEENSA_ILi128EEESH_EEEfNS5_IJlSB_lEEEfSJ_NS4_8TiledMMAINS4_8MMA_AtomIJNS4_4SM904GMMA30MMA_64x128x8_F32TF32TF32_SS_TNILNSN_7ScaleInE1ELSP_1EEEEEENS4_6LayoutINS5_IJSB_SB_SB_EEENS5_IJNSA_ILi0EEESU_SU_EEEEENS5_IJNS4_10UnderscoreESX_SX_EEEEENS4_23SM90_TMA_LOAD_MULTICASTENS4_14ComposedLayoutINS4_7SwizzleILi3ELi4ELi3EEENS4_18smem_ptr_flag_bitsILi32EEENSS_INS5_IJNSA_ILi8EEENSA_ILi32EEEEEENS5_IJS17_SB_EEEEEEEvNS4_8identityENS4_13SM90_TMA_LOADES1B_vS1C_EENS_8epilogue10collective6detail29Sm90TmaWarpSpecializedAdapterINS1G_15DefaultEpilogueIfSJ_SJ_NS1F_6thread17LinearCombinationIfLi1EffLNS1K_9ScaleType4KindE0ELNS_15FloatRoundStyleE2EfEENS1_15EpilogueDefaultEEEEEvvEEEEvNT_6ParamsE --------------------------
	.section	.nv.info._ZN7cutlass13device_kernelINS_4gemm6kernel13GemmUniversalIN4cute5tupleIJiiiiEEENS1_10collective13CollectiveMmaINS1_34MainloopSm90TmaGmmaWarpSpecializedILi2ENS5_IJNS4_1CILi1EEENSA_ILi4EEESB_EEENS1_32KernelTmaWarpSpecializedPingpongEEENS5_IJNSA_ILi64EEENSA_ILi128EEESH_EEEfNS5_IJlSB_lEEEfSJ_NS4_8TiledMMAINS4_8MMA_AtomIJNS4_4SM904GMMA30MMA_64x128x8_F32TF32TF32_SS_TNILNSN_7ScaleInE1ELSP_1EEEEEENS4_6LayoutINS5_IJSB_SB_SB_EEENS5_IJNSA_ILi0EEESU_SU_EEEEENS5_IJNS4_10UnderscoreESX_SX_EEEEENS4_23SM90_TMA_LOAD_MULTICASTENS4_14ComposedLayoutINS4_7SwizzleILi3ELi4ELi3EEENS4_18smem_ptr_flag_bitsILi32EEENSS_INS5_IJNSA_ILi8EEENSA_ILi32EEEEEENS5_IJS17_SB_EEEEEEEvNS4_8identityENS4_13SM90_TMA_LOADES1B_vS1C_EENS_8epilogue10collective6detail29Sm90TmaWarpSpecializedAdapterINS1G_15DefaultEpilogueIfSJ_SJ_NS1F_6thread17LinearCombinationIfLi1EffLNS1K_9ScaleType4KindE0ELNS_15FloatRoundStyleE2EfEENS1_15EpilogueDefaultEEEEEvvEEEEvNT_6ParamsE,"",@"SHT_CUDA_INFO"
	.sectionflags	@""
	.align	4


	//----- nvinfo : EIATTR_CUDA_API_VERSION
	.align		4
        /*0000*/ 	.byte	0x04, 0x37
        /*0002*/ 	.short	(.L_21 - .L_20)
.L_20:
        /*0004*/ 	.word	0x00000082


	//----- nvinfo : EIATTR_KPARAM_INFO
	.align		4
.L_21:
        /*0008*/ 	.byte	0x04, 0x17
        /*000a*/ 	.short	(.L_23 - .L_22)
.L_22:
        /*000c*/ 	.word	0x00000000
        /*0010*/ 	.short	0x0000
        /*0012*/ 	.short	0x0070
        /*0014*/ 	.byte	0x00, 0xf0, 0x01, 0x10


	//----- nvinfo : EIATTR_SPARSE_MMA_MASK
	.align		4
.L_23:
        /*0018*/ 	.byte	0x03, 0x50
        /*001a*/ 	.short	0x0000


	//----- nvinfo : EIATTR_MAXREG_COUNT
	.align		4
        /*001c*/ 	.byte	0x03, 0x1b
        /*001e*/ 	.short	0x00a8


	//----- nvinfo : EIATTR_NUM_BARRIERS
	.align		4
        /*0020*/ 	.byte	0x02, 0x4c
        /*0022*/ 	.byte	0x01
	.zero		1


	//----- nvinfo : EIATTR_EXTERNS
	.align		4
        /*0024*/ 	.byte	0x04, 0x0f
        /*0026*/ 	.short	(.L_25 - .L_24)


	//   ....[0]....
	.align		4
.L_24:
        /*0028*/ 	.word	index@(__assertfail)


	//----- nvinfo : EIATTR_MERCURY_ISA_VERSION
	.align		4
.L_25:
        /*002c*/ 	.byte	0x03, 0x5f
        /*002e*/ 	.short	0x0101


	//----- nvinfo : EIATTR_INT_WARP_WIDE_INSTR_OFFSETS
	.align		4
        /*0030*/ 	.byte	0x04, 0x31
        /*0032*/ 	.short	(.L_27 - .L_26)


	//   ....[0]....
.L_26:
        /*0034*/ 	.word	0x00000550


	//   ....[1]....
        /*0038*/ 	.word	0x00000590


	//   ....[2]....
        /*003c*/ 	.word	0x00000620


	//   ....[3]....
        /*0040*/ 	.word	0x00000650


	//   ....[4]....
        /*0044*/ 	.word	0x00000690


	//   ....[5]....
        /*0048*/ 	.word	0x000006a0


	//   ....[6]....
        /*004c*/ 	.word	0x00000760


	//   ....[7]....
        /*0050*/ 	.word	0x000007c0


	//   ....[8]....
        /*0054*/ 	.word	0x00002c00


	//----- nvinfo : EIATTR_COOP_GROUP_MASK_REGIDS
	.align		4
.L_27:
        /*0058*/ 	.byte	0x04, 0x29
        /*005a*/ 	.short	(.L_29 - .L_28)


	//   ....[0]....
.L_28:
        /*005c*/ 	.word	0xffffffff


	//   ....[1]....
        /*0060*/ 	.word	0xffffffff


	//   ....[2]....
        /*0064*/ 	.word	0xffffffff


	//   ....[3]....
        /*0068*/ 	.word	0xffffffff


	//   ....[4]....
        /*006c*/ 	.word	0xffffffff


	//   ....[5]....
        /*0070*/ 	.word	0xffffffff


	//   ....[6]....
        /*0074*/ 	.word	0xffffffff


	//----- nvinfo : EIATTR_COOP_GROUP_INSTR_OFFSETS
	.align		4
.L_29:
        /*0078*/ 	.byte	0x04, 0x28
        /*007a*/ 	.short	(.L_31 - .L_30)


	//   ....[0]....
.L_30:
        /*007c*/ 	.word	0x00000060


	//   ....[1]....
        /*0080*/ 	.word	0x00000080


	//   ....[2]....
        /*0084*/ 	.word	0x00000180


	//   ....[3]....
        /*0088*/ 	.word	0x00000370


	//   ....[4]....
        /*008c*/ 	.word	0x000003b0


	//   ....[5]....
        /*0090*/ 	.word	0x000004a0


	//   ....[6]....
        /*0094*/ 	.word	0x000008d0


	//----- nvinfo : EIATTR_REG_RECONFIG
	.align		4
.L_31:
        /*0098*/ 	.byte	0x01, 0x54
	.zero		2


	//----- nvinfo : EIATTR_SYSCALL_OFFSETS
	.align		4
        /*009c*/ 	.byte	0x04, 0x46
        /*009e*/ 	.short	(.L_33 - .L_32)


	//   ....[0]....
.L_32:
        /*00a0*/ 	.word	0x00001910


	//----- nvinfo : EIATTR_MBARRIER_INSTR_OFFSETS
	.align		4
.L_33:
        /*00a4*/ 	.byte	0x04, 0x39
        /*00a6*/ 	.short	(.L_35 - .L_34)


	//   ....[0]....
.L_34:
        /*00a8*/ 	.word	0x00000320
        /*00ac*/ 	.word	0x000000ff
        /*00b0*/ 	.word	0x00000000
        /*00b4*/ 	.short	0x0100
        /*00b6*/ 	.byte	0x07
	.zero		1


	//   ....[1]....
        /*00b8*/ 	.word	0x00000330
        /*00bc*/ 	.word	0x000000ff
        /*00c0*/ 	.word	0x00000010
        /*00c4*/ 	.short	0x0100
        /*00c6*/ 	.byte	0x07
	.zero		1


	//   ....[2]....
        /*00c8*/ 	.word	0x00000340
        /*00cc*/ 	.word	0x000000ff
        /*00d0*/ 	.word	0x00000008
        /*00d4*/ 	.short	0x0100
        /*00d6*/ 	.byte	0x07
	.zero		1


	//   ....[3]....
        /*00d8*/ 	.word	0x00000350
        /*00dc*/ 	.word	0x000000ff
        /*00e0*/ 	.word	0x00000018
        /*00e4*/ 	.short	0x0100
        /*00e6*/ 	.byte	0x07
	.zero		1


	//   ....[4]....
        /*00e8*/ 	.word	0x000007a0
        /*00ec*/ 	.word	0x000000ff
        /*00f0*/ 	.word	0x00000050
        /*00f4*/ 	.short	0x0100
        /*00f6*/ 	.byte	0x0d
	.zero		1


	//   ....[5]....
        /*00f8*/ 	.word	0x000007e0
        /*00fc*/ 	.word	0x000000ff
        /*0100*/ 	.word	0x00000058
        /*0104*/ 	.short	0x0100
        /*0106*/ 	.byte	0x0d
	.zero		1


	//   ....[6]....
        /*0108*/ 	.word	0x00000810
        /*010c*/ 	.word	0x000000ff
        /*0110*/ 	.word	0x00000030
        /*0114*/ 	.short	0x0100
        /*0116*/ 	.byte	0x10
	.zero		1


	//   ....[7]....
        /*0118*/ 	.word	0x00000860
        /*011c*/ 	.word	0x000000ff
        /*0120*/ 	.word	0x00000038
        /*0124*/ 	.short	0x0100
        /*0126*/ 	.byte	0x10
	.zero		1


	//   ....[8]....
        /*0128*/ 	.word	0x00000870
        /*012c*/ 	.word	0x000000ff
        /*0130*/ 	.word	0x00000040
        /*0134*/ 	.short	0x0100
        /*0136*/ 	.byte	0x10
	.zero		1


	//   ....[9]....
        /*0138*/ 	.word	0x00000880
        /*013c*/ 	.word	0x000000ff
        /*0140*/ 	.word	0x00000048
        /*0144*/ 	.short	0x0100
        /*0146*/ 	.byte	0x10
	.zero		1


	//   ....[10]....
        /*0148*/ 	.word	0x000017d0
        /*014c*/ 	.word	0x00000060
        /*0150*/ 	.word	0xfffffff8
        /*0154*/ 	.short	0x010a
        /*0156*/ 	.byte	0x3f
	.zero		1


	//   ....[11]....
        /*0158*/ 	.word	0x000019a0
        /*015c*/ 	.word	0x00000003
        /*0160*/ 	.word	0x00000000
        /*0164*/ 	.short	0x010a
        /*0166*/ 	.byte	0x3f
	.zero		1


	//   ....[12]....
        /*0168*/ 	.word	0x00001a00
        /*016c*/ 	.word	0x00000003
        /*0170*/ 	.word	0x00000000
        /*0174*/ 	.short	0x010a
        /*0176*/ 	.byte	0x3f
	.zero		1


	//   ....[13]....
        /*0178*/ 	.word	0x000022a0
        /*017c*/ 	.word	0x000000ff
        /*0180*/ 	.word	0x00000000
        /*0184*/ 	.short	0x010a
        /*0186*/ 	.byte	0x04
	.zero		1


	//   ....[14]....
        /*0188*/ 	.word	0x000022e0
        /*018c*/ 	.word	0x000000ff
        /*0190*/ 	.word	0x00000000
        /*0194*/ 	.short	0x010a
        /*0196*/ 	.byte	0x04
	.zero		1


	//   ....[15]....
        /*0198*/ 	.word	0x00002a90
        /*019c*/ 	.word	0x00000005
        /*01a0*/ 	.word	0x00000000
        /*01a4*/ 	.short	0x0101
        /*01a6*/ 	.byte	0x3f
	.zero		1


	//   ....[16]....
        /*01a8*/ 	.word	0x00002b90
        /*01ac*/ 	.word	0x00000065
        /*01b0*/ 	.word	0x00000000
        /*01b4*/ 	.short	0x0101
        /*01b6*/ 	.byte	0x32
	.zero		1


	//   ....[17]....
        /*01b8*/ 	.word	0x00002c80
        /*01bc*/ 	.word	0x00000003
        /*01c0*/ 	.word	0x00000000
        /*01c4*/ 	.short	0x0101
        /*01c6*/ 	.byte	0x3f
	.zero		1


	//   ....[18]....
        /*01c8*/ 	.word	0x00002ce0
        /*01cc*/ 	.word	0x00000060
        /*01d0*/ 	.word	0x00000008
        /*01d4*/ 	.short	0x010a
        /*01d6*/ 	.byte	0x3f
	.zero		1


	//   ....[19]....
        /*01d8*/ 	.word	0x000061a0
        /*01dc*/ 	.word	0x00000061
        /*01e0*/ 	.word	0x00000000
        /*01e4*/ 	.short	0x0101
        /*01e6*/ 	.byte	0x32
	.zero		1


	//   ....[20]....
        /*01e8*/ 	.word	0x00006bf0
        /*01ec*/ 	.word	0x0000000c
        /*01f0*/ 	.word	0x00000010
        /*01f4*/ 	.short	0x010a
        /*01f6*/ 	.byte	0x3f
	.zero		1


	//   ....[21]....
        /*01f8*/ 	.word	0x00007250
        /*01fc*/ 	.word	0x00000004
        /*0200*/ 	.word	0x00000058
        /*0204*/ 	.short	0x0101
        /*0206*/ 	.byte	0x3f
	.zero		1


	//   ....[22]....
        /*0208*/ 	.word	0x00007960
        /*020c*/ 	.word	0x00000007
        /*0210*/ 	.word	0x00000000
        /*0214*/ 	.short	0x010a
        /*0216*/ 	.byte	0x3f
	.zero		1


	//   ....[23]....
        /*0218*/ 	.word	0x000079e0
        /*021c*/ 	.word	0x00000003
        /*0220*/ 	.word	0x00000000
        /*0224*/ 	.short	0x010a
        /*0226*/ 	.byte	0x3f
	.zero		1


	//   ....[24]....
        /*0228*/ 	.word	0x00007a40
        /*022c*/ 	.word	0x00000060
        /*0230*/ 	.word	0xfffffff8
        /*0234*/ 	.short	0x010a
        /*0236*/ 	.byte	0x3f
	.zero		1


	//   ....[25]....
        /*0238*/ 	.word	0x00007a90
        /*023c*/ 	.word	0x00000003
        /*0240*/ 	.word	0x00000000
        /*0244*/ 	.short	0x010a
        /*0246*/ 	.byte	0x3f
	.zero		1


	//   ....[26]....
        /*0248*/ 	.word	0x00007af0
        /*024c*/ 	.word	0x00000005
        /*0250*/ 	.word	0x00000000
        /*0254*/ 	.short	0x010a
        /*0256*/ 	.byte	0x3f
	.zero		1


	//   ....[27]....
        /*0258*/ 	.word	0x00007b40
        /*025c*/ 	.word	0x00000060
        /*0260*/ 	.word	0x00000008
        /*0264*/ 	.short	0x010a
        /*0266*/ 	.byte	0x3f
	.zero		1


	//   ....[28]....
        /*0268*/ 	.word	0x00007c10
        /*026c*/ 	.word	0x0000000c
        /*0270*/ 	.word	0x00000010
        /*0274*/ 	.short	0x010a
        /*0276*/ 	.byte	0x3f
	.zero		1


	//   ....[29]....
        /*0278*/ 	.word	0x00007ce0
        /*027c*/ 	.word	0x00000007
        /*0280*/ 	.word	0x00000000
        /*0284*/ 	.short	0x010a
        /*0286*/ 	.byte	0x3f
	.zero		1


	//----- nvinfo : EIATTR_NUM_MBARRIERS
	.align		4
.L_35:
        /*0288*/ 	.byte	0x03, 0x38
        /*028a*/ 	.short	0x000a


	//----- nvinfo : EIATTR_EXIT_INSTR_OFFSETS
	.align		4
        /*028c*/ 	.byte	0x04, 0x1c
        /*028e*/ 	.short	(.L_37 - .L_36)


	//   ....[0]....
.L_36:
        /*0290*/ 	.word	0x000013e0


	//   ....[1]....
        /*0294*/ 	.word	0x00001440


	//   ....[2]....
        /*0298*/ 	.word	0x000068e0


	//   ....[3]....
        /*029c*/ 	.word	0x00006910


	//   ....[4]....
        /*02a0*/ 	.word	0x00007a30


	//----- nvinfo : EIATTR_MAX_THREADS
	.align		4
.L_37:
        /*02a4*/ 	.byte	0x04, 0x05
        /*02a6*/ 	.short	(.L_39 - .L_38)
.L_38:
        /*02a8*/ 	.word	0x00000180
        /*02ac*/ 	.word	0x00000001
        /*02b0*/ 	.word	0x00000001


	//----- nvinfo : EIATTR_CRS_STACK_SIZE
	.align		4
.L_39:
        /*02b4*/ 	.byte	0x04, 0x1e
        /*02b6*/ 	.short	(.L_41 - .L_40)
.L_40:
        /*02b8*/ 	.word	0x00000000


	//----- nvinfo : EIATTR_CBANK_PARAM_SIZE
	.align		4
.L_41:
        /*02bc*/ 	.byte	0x03, 0x19
        /*02be*/ 	.short	0x0470


	//----- nvinfo : EIATTR_PARAM_CBANK
	.align		4
        /*02c0*/ 	.byte	0x04, 0x0a
        /*02c2*/ 	.short	(.L_43 - .L_42)
	.align		4
.L_42:
        /*02c4*/ 	.word	index@(.nv.constant0._ZN7cutlass13device_kernelINS_4gemm6kernel13GemmUniversalIN4cute5tupleIJiiiiEEENS1_10collective13CollectiveMmaINS1_34MainloopSm90TmaGmmaWarpSpecializedILi2ENS5_IJNS4_1CILi1EEENSA_ILi4EEESB_EEENS1_32KernelTmaWarpSpecializedPingpongEEENS5_IJNSA_ILi64EEENSA_ILi128EEESH_EEEfNS5_IJlSB_lEEEfSJ_NS4_8TiledMMAINS4_8MMA_AtomIJNS4_4SM904GMMA30MMA_64x128x8_F32TF32TF32_SS_TNILNSN_7ScaleInE1ELSP_1EEEEEENS4_6LayoutINS5_IJSB_SB_SB_EEENS5_IJNSA_ILi0EEESU_SU_EEEEENS5_IJNS4_10UnderscoreESX_SX_EEEEENS4_23SM90_TMA_LOAD_MULTICASTENS4_14ComposedLayoutINS4_7SwizzleILi3ELi4ELi3EEENS4_18smem_ptr_flag_bitsILi32EEENSS_INS5_IJNSA_ILi8EEENSA_ILi32EEEEEENS5_IJS17_SB_EEEEEEEvNS4_8identityENS4_13SM90_TMA_LOADES1B_vS1C_EENS_8epilogue10collective6detail29Sm90TmaWarpSpecializedAdapterINS1G_15DefaultEpilogueIfSJ_SJ_NS1F_6thread17LinearCombinationIfLi1EffLNS1K_9ScaleType4KindE0ELNS_15FloatRoundStyleE2EfEENS1_15EpilogueDefaultEEEEEvvEEEEvNT_6ParamsE)
        /*02c8*/ 	.short	0x0210
        /*02ca*/ 	.short	0x0470


	//----- nvinfo : EIATTR_SW_WAR
	.align		4
.L_43:
        /*02cc*/ 	.byte	0x04, 0x36
        /*02ce*/ 	.short	(.L_45 - .L_44)
.L_44:
        /*02d0*/ 	.word	0x00000008
.L_45:


//--------------------- .nv.callgraph             --------------------------
	.section	.nv.callgraph,"",@"SHT_CUDA_CALLGRAPH"
	.align	4
	.sectionentsize	8
	.align		4
        /*0000*/ 	.word	0x00000000
	.align		4
        /*0004*/ 	.word	0xffffffff
	.align		4
        /*0008*/ 	.word	index@(_ZN7cutlass13device_kernelINS_4gemm6kernel13GemmUniversalIN4cute5tupleIJiiiiEEENS1_10collective13CollectiveMmaINS1_34MainloopSm90TmaGmmaWarpSpecializedILi2ENS5_IJNS4_1CILi1EEENSA_ILi4EEESB_EEENS1_32KernelTmaWarpSpecializedPingpongEEENS5_IJNSA_ILi64EEENSA_ILi128EEESH_EEEfNS5_IJlSB_lEEEfSJ_NS4_8TiledMMAINS4_8MMA_AtomIJNS4_4SM904GMMA30MMA_64x128x8_F32TF32TF32_SS_TNILNSN_7ScaleInE1ELSP_1EEEEEENS4_6LayoutINS5_IJSB_SB_SB_EEENS5_IJNSA_ILi0EEESU_SU_EEEEENS5_IJNS4_10UnderscoreESX_SX_EEEEENS4_23SM90_TMA_LOAD_MULTICASTENS4_14ComposedLayoutINS4_7SwizzleILi3ELi4ELi3EEENS4_18smem_ptr_flag_bitsILi32EEENSS_INS5_IJNSA_ILi8EEENSA_ILi32EEEEEENS5_IJS17_SB_EEEEEEEvNS4_8identityENS4_13SM90_TMA_LOADES1B_vS1C_EENS_8epilogue10collective6detail29Sm90TmaWarpSpecializedAdapterINS1G_15DefaultEpilogueIfSJ_SJ_NS1F_6thread17LinearCombinationIfLi1EffLNS1K_9ScaleType4KindE0ELNS_15FloatRoundStyleE2EfEENS1_15EpilogueDefaultEEEEEvvEEEEvNT_6ParamsE)
	.align		4
        /*000c*/ 	.word	index@(__assertfail)
	.align		4
        /*0010*/ 	.word	0x00000000
	.align		4
        /*0014*/ 	.word	0xfffffffe
	.align		4
        /*0018*/ 	.word	0x00000000
	.align		4
        /*001c*/ 	.word	0xfffffffd
	.align		4
        /*0020*/ 	.word	0x00000000
	.align		4
        /*0024*/ 	.word	0xfffffffc


//--------------------- .nv.constant4             --------------------------
	.section	.nv.constant4,"a",@progbits
	.align	8
	.align		8
.nv.constant4:
        /*0000*/ 	.dword	__assertfail
	.align		8
        /*0008*/ 	.dword	__unnamed_1
	.align		8
        /*0010*/ 	.dword	_ZN40_INTERNAL_932b6ff3_4_k_cu_50533dad_232874cuda3std3__45__cpo5beginE
	.align		8
        /*0018*/ 	.dword	_ZN40_INTERNAL_932b6ff3_4_k_cu_50533dad_232874cuda3std3__45__cpo3endE
	.align		8
        /*0020*/ 	.dword	_ZN40_INTERNAL_932b6ff3_4_k_cu_50533dad_232874cuda3std3__45__cpo6cbeginE
	.align		8
        /*0028*/ 	.dword	_ZN40_INTERNAL_932b6ff3_4_k_cu_50533dad_232874cuda3std3__45__cpo4cendE
	.align		8
        /*0030*/ 	.dword	_ZN40_INTERNAL_932b6ff3_4_k_cu_50533dad_232874cuda3std3__442_GLOBAL__N__932b6ff3_4_k_cu_50533dad_232876ignoreE
	.align		8
        /*0038*/ 	.dword	_ZN40_INTERNAL_932b6ff3_4_k_cu_50533dad_232874cuda3std3__419piecewise_constructE
	.align		8
        /*0040*/ 	.dword	_ZN40_INTERNAL_932b6ff3_4_k_cu_50533dad_232874cuda3std3__48in_placeE
	.align		8
        /*0048*/ 	.dword	_ZN40_INTERNAL_932b6ff3_4_k_cu_50533dad_232874cuda3std6ranges3__45__cpo4swapE
	.align		8
        /*0050*/ 	.dword	_ZN40_INTERNAL_932b6ff3_4_k_cu_50533dad_232874cuda3std6ranges3__45__cpo9iter_moveE
	.align		8
        /*0058*/ 	.dword	_ZN40_INTERNAL_932b6ff3_4_k_cu_50533dad_232874cute7productE
	.align		8
        /*0060*/ 	.dword	_ZN40_INTERNAL_932b6ff3_4_k_cu_50533dad_232874cute1_E
	.align		8
        /*0068*/ 	.dword	$str$22
	.align		8
        /*0070*/ 	.dword	$str$23


//--------------------- .text._ZN7cutlass13device_kernelINS_4gemm6kernel13GemmUniversalIN4cute5tupleIJiiiiEEENS1_10collective13CollectiveMmaINS1_34MainloopSm90TmaGmmaWarpSpecializedILi2ENS5_IJNS4_1CILi1EEENSA_ILi4EEESB_EEENS1_32KernelTmaWarpSpecializedPingpongEEENS5_IJNSA_ILi64EEENSA_ILi128EEESH_EEEfNS5_IJlSB_lEEEfSJ_NS4_8TiledMMAINS4_8MMA_AtomIJNS4_4SM904GMMA30MMA_64x128x8_F32TF32TF32_SS_TNILNSN_7ScaleInE1ELSP_1EEEEEENS4_6LayoutINS5_IJSB_SB_SB_EEENS5_IJNSA_ILi0EEESU_SU_EEEEENS5_IJNS4_10UnderscoreESX_SX_EEEEENS4_23SM90_TMA_LOAD_MULTICASTENS4_14ComposedLayoutINS4_7SwizzleILi3ELi4ELi3EEENS4_18smem_ptr_flag_bitsILi32EEENSS_INS5_IJNSA_ILi8EEENSA_ILi32EEEEEENS5_IJS17_SB_EEEEEEEvNS4_8identityENS4_13SM90_TMA_LOADES1B_vS1C_EENS_8epilogue10collective6detail29Sm90TmaWarpSpecializedAdapterINS1G_15DefaultEpilogueIfSJ_SJ_NS1F_6thread17LinearCombinationIfLi1EffLNS1K_9ScaleType4KindE0ELNS_15FloatRoundStyleE2EfEENS1_15EpilogueDefaultEEEEEvvEEEEvNT_6ParamsE --------------------------
	.section	.text._ZN7cutlass13device_kernelINS_4gemm6kernel13GemmUniversalIN4cute5tupleIJiiiiEEENS1_10collective13CollectiveMmaINS1_34MainloopSm90TmaGmmaWarpSpecializedILi2ENS5_IJNS4_1CILi1EEENSA_ILi4EEESB_EEENS1_32KernelTmaWarpSpecializedPingpongEEENS5_IJNSA_ILi64EEENSA_ILi128EEESH_EEEfNS5_IJlSB_lEEEfSJ_NS4_8TiledMMAINS4_8MMA_AtomIJNS4_4SM904GMMA30MMA_64x128x8_F32TF32TF32_SS_TNILNSN_7ScaleInE1ELSP_1EEEEEENS4_6LayoutINS5_IJSB_SB_SB_EEENS5_IJNSA_ILi0EEESU_SU_EEEEENS5_IJNS4_10UnderscoreESX_SX_EEEEENS4_23SM90_TMA_LOAD_MULTICASTENS4_14ComposedLayoutINS4_7SwizzleILi3ELi4ELi3EEENS4_18smem_ptr_flag_bitsILi32EEENSS_INS5_IJNSA_ILi8EEENSA_ILi32EEEEEENS5_IJS17_SB_EEEEEEEvNS4_8identityENS4_13SM90_TMA_LOADES1B_vS1C_EENS_8epilogue10collective6detail29Sm90TmaWarpSpecializedAdapterINS1G_15DefaultEpilogueIfSJ_SJ_NS1F_6thread17LinearCombinationIfLi1EffLNS1K_9ScaleType4KindE0ELNS_15FloatRoundStyleE2EfEENS1_15EpilogueDefaultEEEEEvvEEEEvNT_6ParamsE,"ax",@progbits
	.align	128
.text._ZN7cutlass13device_kernelINS_4gemm6kernel13GemmUniversalIN4cute5tupleIJiiiiEEENS1_10collective13CollectiveMmaINS1_34MainloopSm90TmaGmmaWarpSpecializedILi2ENS5_IJNS4_1CILi1EEENSA_ILi4EEESB_EEENS1_32KernelTmaWarpSpecializedPingpongEEENS5_IJNSA_ILi64EEENSA_ILi128EEESH_EEEfNS5_IJlSB_lEEEfSJ_NS4_8TiledMMAINS4_8MMA_AtomIJNS4_4SM904GMMA30MMA_64x128x8_F32TF32TF32_SS_TNILNSN_7ScaleInE1ELSP_1EEEEEENS4_6LayoutINS5_IJSB_SB_SB_EEENS5_IJNSA_ILi0EEESU_SU_EEEEENS5_IJNS4_10UnderscoreESX_SX_EEEEENS4_23SM90_TMA_LOAD_MULTICASTENS4_14ComposedLayoutINS4_7SwizzleILi3ELi4ELi3EEENS4_18smem_ptr_flag_bitsILi32EEENSS_INS5_IJNSA_ILi8EEENSA_ILi32EEEEEENS5_IJS17_SB_EEEEEEEvNS4_8identityENS4_13SM90_TMA_LOADES1B_vS1C_EENS_8epilogue10collective6detail29Sm90TmaWarpSpecializedAdapterINS1G_15DefaultEpilogueIfSJ_SJ_NS1F_6thread17LinearCombinationIfLi1EffLNS1K_9ScaleType4KindE0ELNS_15FloatRoundStyleE2EfEENS1_15EpilogueDefaultEEEEEvvEEEEvNT_6ParamsE:
        .type           _ZN7cutlass13device_kernelINS_4gemm6kernel13GemmUniversalIN4cute5tupleIJiiiiEEENS1_10collective13CollectiveMmaINS1_34MainloopSm90TmaGmmaWarpSpecializedILi2ENS5_IJNS4_1CILi1EEENSA_ILi4EEESB_EEENS1_32KernelTmaWarpSpecializedPingpongEEENS5_IJNSA_ILi64EEENSA_ILi128EEESH_EEEfNS5_IJlSB_lEEEfSJ_NS4_8TiledMMAINS4_8MMA_AtomIJNS4_4SM904GMMA30MMA_64x128x8_F32TF32TF32_SS_TNILNSN_7ScaleInE1ELSP_1EEEEEENS4_6LayoutINS5_IJSB_SB_SB_EEENS5_IJNSA_ILi0EEESU_SU_EEEEENS5_IJNS4_10UnderscoreESX_SX_EEEEENS4_23SM90_TMA_LOAD_MULTICASTENS4_14ComposedLayoutINS4_7SwizzleILi3ELi4ELi3EEENS4_18smem_ptr_flag_bitsILi32EEENSS_INS5_IJNSA_ILi8EEENSA_ILi32EEEEEENS5_IJS17_SB_EEEEEEEvNS4_8identityENS4_13SM90_TMA_LOADES1B_vS1C_EENS_8epilogue10collective6detail29Sm90TmaWarpSpecializedAdapterINS1G_15DefaultEpilogueIfSJ_SJ_NS1F_6thread17LinearCombinationIfLi1EffLNS1K_9ScaleType4KindE0ELNS_15FloatRoundStyleE2EfEENS1_15EpilogueDefaultEEEEEvvEEEEvNT_6ParamsE,@function
        .size           _ZN7cutlass13device_kernelINS_4gemm6kernel13GemmUniversalIN4cute5tupleIJiiiiEEENS1_10collective13CollectiveMmaINS1_34MainloopSm90TmaGmmaWarpSpecializedILi2ENS5_IJNS4_1CILi1EEENSA_ILi4EEESB_EEENS1_32KernelTmaWarpSpecializedPingpongEEENS5_IJNSA_ILi64EEENSA_ILi128EEESH_EEEfNS5_IJlSB_lEEEfSJ_NS4_8TiledMMAINS4_8MMA_AtomIJNS4_4SM904GMMA30MMA_64x128x8_F32TF32TF32_SS_TNILNSN_7ScaleInE1ELSP_1EEEEEENS4_6LayoutINS5_IJSB_SB_SB_EEENS5_IJNSA_ILi0EEESU_SU_EEEEENS5_IJNS4_10UnderscoreESX_SX_EEEEENS4_23SM90_TMA_LOAD_MULTICASTENS4_14ComposedLayoutINS4_7SwizzleILi3ELi4ELi3EEENS4_18smem_ptr_flag_bitsILi32EEENSS_INS5_IJNSA_ILi8EEENSA_ILi32EEEEEENS5_IJS17_SB_EEEEEEEvNS4_8identityENS4_13SM90_TMA_LOADES1B_vS1C_EENS_8epilogue10collective6detail29Sm90TmaWarpSpecializedAdapterINS1G_15DefaultEpilogueIfSJ_SJ_NS1F_6thread17LinearCombinationIfLi1EffLNS1K_9ScaleType4KindE0ELNS_15FloatRoundStyleE2EfEENS1_15EpilogueDefaultEEEEEvvEEEEvNT_6ParamsE,(.L_x_196 - _ZN7cutlass13device_kernelINS_4gemm6kernel13GemmUniversalIN4cute5tupleIJiiiiEEENS1_10collective13CollectiveMmaINS1_34MainloopSm90TmaGmmaWarpSpecializedILi2ENS5_IJNS4_1CILi1EEENSA_ILi4EEESB_EEENS1_32KernelTmaWarpSpecializedPingpongEEENS5_IJNSA_ILi64EEENSA_ILi128EEESH_EEEfNS5_IJlSB_lEEEfSJ_NS4_8TiledMMAINS4_8MMA_AtomIJNS4_4SM904GMMA30MMA_64x128x8_F32TF32TF32_SS_TNILNSN_7ScaleInE1ELSP_1EEEEEENS4_6LayoutINS5_IJSB_SB_SB_EEENS5_IJNSA_ILi0EEESU_SU_EEEEENS5_IJNS4_10UnderscoreESX_SX_EEEEENS4_23SM90_TMA_LOAD_MULTICASTENS4_14ComposedLayoutINS4_7SwizzleILi3ELi4ELi3EEENS4_18smem_ptr_flag_bitsILi32EEENSS_INS5_IJNSA_ILi8EEENSA_ILi32EEEEEENS5_IJS17_SB_EEEEEEEvNS4_8identityENS4_13SM90_TMA_LOADES1B_vS1C_EENS_8epilogue10collective6detail29Sm90TmaWarpSpecializedAdapterINS1G_15DefaultEpilogueIfSJ_SJ_NS1F_6thread17LinearCombinationIfLi1EffLNS1K_9ScaleType4KindE0ELNS_15FloatRoundStyleE2EfEENS1_15EpilogueDefaultEEEEEvvEEEEvNT_6ParamsE)
        .other          _ZN7cutlass13device_kernelINS_4gemm6kernel13GemmUniversalIN4cute5tupleIJiiiiEEENS1_10collective13CollectiveMmaINS1_34MainloopSm90TmaGmmaWarpSpecializedILi2ENS5_IJNS4_1CILi1EEENSA_ILi4EEESB_EEENS1_32KernelTmaWarpSpecializedPingpongEEENS5_IJNSA_ILi64EEENSA_ILi128EEESH_EEEfNS5_IJlSB_lEEEfSJ_NS4_8TiledMMAINS4_8MMA_AtomIJNS4_4SM904GMMA30MMA_64x128x8_F32TF32TF32_SS_TNILNSN_7ScaleInE1ELSP_1EEEEEENS4_6LayoutINS5_IJSB_SB_SB_EEENS5_IJNSA_ILi0EEESU_SU_EEEEENS5_IJNS4_10UnderscoreESX_SX_EEEEENS4_23SM90_TMA_LOAD_MULTICASTENS4_14ComposedLayoutINS4_7SwizzleILi3ELi4ELi3EEENS4_18smem_ptr_flag_bitsILi32EEENSS_INS5_IJNSA_ILi8EEENSA_ILi32EEEEEENS5_IJS17_SB_EEEEEEEvNS4_8identityENS4_13SM90_TMA_LOADES1B_vS1C_EENS_8epilogue10collective6detail29Sm90TmaWarpSpecializedAdapterINS1G_15DefaultEpilogueIfSJ_SJ_NS1F_6thread17LinearCombinationIfLi1EffLNS1K_9ScaleType4KindE0ELNS_15FloatRoundStyleE2EfEENS1_15EpilogueDefaultEEEEEvvEEEEvNT_6ParamsE,@"STO_CUDA_ENTRY STV_DEFAULT"
_ZN7cutlass13device_kernelINS_4gemm6kernel13GemmUniversalIN4cute5tupleIJiiiiEEENS1_10collective13CollectiveMmaINS1_34MainloopSm90TmaGmmaWarpSpecializedILi2ENS5_IJNS4_1CILi1EEENSA_ILi4EEESB_EEENS1_32KernelTmaWarpSpecializedPingpongEEENS5_IJNSA_ILi64EEENSA_ILi128EEESH_EEEfNS5_IJlSB_lEEEfSJ_NS4_8TiledMMAINS4_8MMA_AtomIJNS4_4SM904GMMA30MMA_64x128x8_F32TF32TF32_SS_TNILNSN_7ScaleInE1ELSP_1EEEEEENS4_6LayoutINS5_IJSB_SB_SB_EEENS5_IJNSA_ILi0EEESU_SU_EEEEENS5_IJNS4_10UnderscoreESX_SX_EEEEENS4_23SM90_TMA_LOAD_MULTICASTENS4_14ComposedLayoutINS4_7SwizzleILi3ELi4ELi3EEENS4_18smem_ptr_flag_bitsILi32EEENSS_INS5_IJNSA_ILi8EEENSA_ILi32EEEEEENS5_IJS17_SB_EEEEEEEvNS4_8identityENS4_13SM90_TMA_LOADES1B_vS1C_EENS_8epilogue10collective6detail29Sm90TmaWarpSpecializedAdapterINS1G_15DefaultEpilogueIfSJ_SJ_NS1F_6thread17LinearCombinationIfLi1EffLNS1K_9ScaleType4KindE0ELNS_15FloatRoundStyleE2EfEENS1_15EpilogueDefaultEEEEEvvEEEEvNT_6ParamsE:
[----:B------:R-:W0:Y:S01]  /*0000*/  LDC R1, c[0x0][0x28] ;  /* 0x00000a00ff017b82 */ /* 0x000e220000000800 */
[----:B------:R-:W1:Y:S01]  /*0010*/  S2R R3, SR_TID.X ;  /* 0x0000000000037919 */ /* 0x000e620000002100 */
[----:B------:R-:W-:Y:S01]  /*0020*/  ELECT P0, URZ, PT ;  /* 0x00000000003f782f */ /* 0x000fe20003800000 */
[----:B------:R-:W-:Y:S01]  /*0030*/  BSSY B0, `(.L_x_0) ;  /* 0x0000014000007945 */ /* 0x000fe20003800000 */
[--C-:B-1----:R-:W-:Y:S02]  /*0040*/  SHF.R.U32.HI R0, RZ, 0x5, R3.reuse ;  /* 0x00000005ff007819 */ /* 0x102fe40000011603 */
[----:B------:R-:W-:-:S03]  /*0050*/  SHF.R.U32.HI R5, RZ, 0x7, R3 ;  /* 0x00000007ff057819 */ /* 0x000fc60000011603 */
[----:B------:R-:W1:Y:S02]  /*0060*/  SHFL.IDX PT, R2, R0, RZ, 0x1f ;  /* 0x00001fff00027589 */ /* 0x000e6400000e0000 */
[----:B-1----:R-:W-:Y:S02]  /*0070*/  R2UR UR6, R2 ;  /* 0x00000000020672ca */ /* 0x002fe400000e0000 */
[----:B------:R1:W2:Y:S11]  /*0080*/  SHFL.IDX PT, R2, R5, RZ, 0x1f ;  /* 0x00001fff05027589 */ /* 0x0002b600000e0000 */
[----:B------:R-:W-:-:S02]  /*0090*/  USHF.R.S32.HI UR4, URZ, 0x1f, UR6 ;  /* 0x0000001f3f047899 */ /* 0x000fc40008011406 */
[----:B------:R-:W-:Y:S02]  /*00a0*/  ISETP.NE.OR P0, PT, RZ, UR6, !P0 ;  /* 0x00000006ff007c0c */ /* 0x000fe4000c705670 */
[----:B------:R-:W-:-:S04]  /*00b0*/  ULEA.HI UR4, UR4, UR6, URZ, 0x2 ;  /* 0x0000000604047291 */ /* 0x000fc8000f8f103f */
[----:B------:R-:W-:-:S04]  /*00c0*/  ULOP3.LUT UR4, UR4, 0xfffffffc, URZ, 0xc0, !UPT ;  /* 0xfffffffc04047892 */ /* 0x000fc8000f8ec03f */
[----:B------:R-:W-:-:S03]  /*00d0*/  UIADD3 UR6, UR6, -UR4, URZ ;  /* 0x8000000406067290 */ /* 0x000fc6000fffe03f */
[----:B012---:R-:W-:Y:S09]  /*00e0*/  @P0 BRA `(.L_x_1) ;  /* 0x0000000000200947 */ /* 0x007ff20003800000 */
[----:B------:R-:W-:Y:S02]  /*00f0*/  ULDC.64 UR4, c[0x0][0x198] ;  /* 0x0000660000047ab9 */ /* 0x000fe40000000a00 */
[----:B------:R-:W-:Y:S02]  /*0100*/  UIADD3 UR8, UP0, UR4, 0xf0, URZ ;  /* 0x000000f004087890 */ /* 0x000fe4000ff1e03f */
[----:B------:R-:W-:Y:S02]  /*0110*/  UIADD3 UR4, UP1, UR4, 0x1f0, URZ ;  /* 0x000001f004047890 */ /* 0x000fe4000ff3e03f */
[----:B------:R-:W-:Y:S02]  /*0120*/  UIADD3.X UR9, URZ, UR5, URZ, UP0, !UPT ;  /* 0x000000053f097290 */ /* 0x000fe400087fe43f */
[----:B------:R-:W-:-:S07]  /*0130*/  UIADD3.X UR5, URZ, UR5, URZ, UP1, !UPT ;  /* 0x000000053f057290 */ /* 0x000fce0008ffe43f */
[----:B------:R0:W-:Y:S02]  /*0140*/  UTMACCTL.PF [UR8] ;  /* 0x00000000080079b9 */ /* 0x0001e40008040000 */
[----:B------:R0:W-:Y:S02]  /*0150*/  UTMACCTL.PF [UR4] ;  /* 0x00000000040079b9 */ /* 0x0001e40008040000 */
[----:B0-----:R-:W-:Y:S01]  /*0160*/  NOP ;  /* 0x0000000000007918 */ /* 0x001fe20000000000 */
.L_x_1:
[----:B------:R-:W-:Y:S05]  /*0170*/  BSYNC B0 ;  /* 0x0000000000007941 */ /* 0x000fea0003800000 */
.L_x_0:
[----:B------:R-:W0:Y:S01]  /*0180*/  SHFL.IDX PT, R6, R0, RZ, 0x1f ;  /* 0x00001fff00067589 */ /* 0x000e2200000e0000 */
[----:B------:R-:W-:Y:S01]  /*0190*/  R2UR UR19, R2 ;  /* 0x00000000021372ca */ /* 0x000fe200000e0000 */
[----:B------:R-:W-:Y:S01]  /*01a0*/  UISETP.NE.AND UP0, UPT, UR6, 0x3, UPT ;  /* 0x000000030600788c */ /* 0x000fe2000bf05270 */
[----:B------:R-:W-:-:S03]  /*01b0*/  SHF.R.S32.HI R2, RZ, 0x1f, R3 ;  /* 0x0000001fff027819 */ /* 0x000fc60000011403 */
[----:B------:R-:W-:Y:S01]  /*01c0*/  UISETP.EQ.OR UP0, UPT, UR6, URZ, !UP0 ;  /* 0x0000003f0600728c */ /* 0x000fe2000c702670 */
[----:B------:R-:W-:-:S07]  /*01d0*/  LEA.HI R2, R2, R3, RZ, 0x7 ;  /* 0x0000000302027211 */ /* 0x000fce00078f38ff */
[----:B------:R-:W-:Y:S02]  /*01e0*/  UIADD3 UR14, UR19, -0x1, URZ ;  /* 0xffffffff130e7890 */ /* 0x000fe4000fffe03f */
[----:B------:R-:W-:Y:S02]  /*01f0*/  UISETP.EQ.AND UP0, UPT, UR19, URZ, UP0 ;  /* 0x0000003f1300728c */ /* 0x000fe40008702270 */
[----:B------:R-:W-:Y:S02]  /*0200*/  UISETP.GE.U32.AND UP1, UPT, UR14, 0x2, UPT ;  /* 0x000000020e00788c */ /* 0x000fe4000bf26070 */
[----:B------:R-:W-:Y:S01]  /*0210*/  USEL UR39, URZ, 0x1, !UP0 ;  /* 0x000000013f277887 */ /* 0x000fe2000c000000 */
[----:B0-----:R-:W-:-:S03]  /*0220*/  ISETP.NE.AND P0, PT, R6, RZ, PT ;  /* 0x000000ff0600720c */ /* 0x001fc60003f05270 */
[----:B------:R-:W-:-:S10]  /*0230*/  USEL UR39, UR39, 0x2, UP1 ;  /* 0x0000000227277887 */ /* 0x000fd40008800000 */
[----:B------:R-:W-:Y:S05]  /*0240*/  @P0 BRA `(.L_x_2) ;  /* 0x0000000000480947 */ /* 0x000fea0003800000 */
[----:B------:R-:W0:Y:S01]  /*0250*/  S2UR UR7, SR_CgaCtaId ;  /* 0x00000000000779c3 */ /* 0x000e220000008800 */
[----:B------:R-:W-:Y:S01]  /*0260*/  UMOV UR4, 0x400 ;  /* 0x0000040000047882 */ /* 0x000fe20000000000 */
[----:B------:R-:W-:Y:S01]  /*0270*/  UMOV UR5, 0x1 ;  /* 0x0000000100057882 */ /* 0x000fe20000000000 */
[----:B------:R-:W-:Y:S01]  /*0280*/  UMOV UR8, 0x4 ;  /* 0x0000000400087882 */ /* 0x000fe20000000000 */
[----:B------:R-:W-:Y:S01]  /*0290*/  ELECT P0, URZ, PT ;  /* 0x00000000003f782f */ /* 0x000fe20003800000 */
[----:B------:R-:W-:-:S04]  /*02a0*/  UIADD3 UR8, -UR8, 0x100000, URZ ;  /* 0x0010000008087890 */ /* 0x000fc8000fffe13f */
[----:B------:R-:W-:Y:S02]  /*02b0*/  USHF.L.U32 UR9, UR8, 0xb, URZ ;  /* 0x0000000b08097899 */ /* 0x000fe4000800063f */
[----:B------:R-:W-:Y:S02]  /*02c0*/  USHF.L.U32 UR8, UR8, 0x1, URZ ;  /* 0x0000000108087899 */ /* 0x000fe4000800063f */
[----:B0-----:R-:W-:Y:S02]  /*02d0*/  ULEA UR7, UR7, UR4, 0x18 ;  /* 0x0000000407077291 */ /* 0x001fe4000f8ec03f */
[----:B------:R-:W-:-:S04]  /*02e0*/  UIADD3 UR4, -UR5, 0x100000, URZ ;  /* 0x0010000005047890 */ /* 0x000fc8000fffe13f */
[----:B------:R-:W-:Y:S02]  /*02f0*/  USHF.L.U32 UR5, UR4, 0xb, URZ ;  /* 0x0000000b04057899 */ /* 0x000fe4000800063f */
[----:B------:R-:W-:Y:S01]  /*0300*/  USHF.L.U32 UR4, UR4, 0x1, URZ ;  /* 0x0000000104047899 */ /* 0x000fe2000800063f */
[----:B------:R-:W0:Y:S11]  /*0310*/  FENCE.VIEW.ASYNC.S ;  /* 0x00000000000073c6 */ /* 0x000e360000000000 */
[----:B0-----:R0:W1:Y:S01]  /*0320*/  SYNCS.EXCH.64 URZ, [UR7], UR4 ;  /* 0x00000004073f75b2 */ /* 0x0010620008000100 */
[----:B------:R0:W2:Y:S01]  /*0330*/  SYNCS.EXCH.64 URZ, [UR7+0x10], UR8 ;  /* 0x00001008073f75b2 */ /* 0x0000a20008000100 */
[----:B------:R0:W3:Y:S01]  /*0340*/  SYNCS.EXCH.64 URZ, [UR7+0x8], UR4 ;  /* 0x00000804073f75b2 */ /* 0x0000e20008000100 */
[----:B------:R0:W4:Y:S01]  /*0350*/  SYNCS.EXCH.64 URZ, [UR7+0x18], UR8 ;  /* 0x00001808073f75b2 */ /* 0x0001220008000100 */
[----:B------:R-:W-:Y:S01]  /*0360*/  NOP ;  /* 0x0000000000007918 */ /* 0x000fe20000000000 */
.L_x_2:
[----:B------:R-:W5:Y:S01]  /*0370*/  SHFL.IDX PT, R10, R0, RZ, 0x1f ;  /* 0x00001fff000a7589 */ /* 0x000f6200000e0000 */
[----:B------:R-:W1:Y:S01]  /*0380*/  S2UR UR15, SR_CTAID.X ;  /* 0x00000000000f79c3 */ /* 0x000e620000002500 */
[----:B------:R-:W-:Y:S02]  /*0390*/  ELECT P0, URZ, PT ;  /* 0x00000000003f782f */ /* 0x000fe40003800000 */
[----:B------:R-:W-:Y:S01]  /*03a0*/  SHF.R.S32.HI R11, RZ, 0x1f, R6 ;  /* 0x0000001fff0b7819 */ /* 0x000fe20000011406 */
[----:B------:R1:W2:Y:S01]  /*03b0*/  SHFL.IDX PT, R8, R0, RZ, 0x1f ;  /* 0x00001fff00087589 */ /* 0x0002a200000e0000 */
[----:B------:R-:W-:Y:S02]  /*03c0*/  ELECT P1, URZ, PT ;  /* 0x00000000003f782f */ /* 0x000fe40003820000 */
[----:B------:R-:W-:Y:S01]  /*03d0*/  LOP3.LUT R2, R2, 0xffffff80, RZ, 0xc0, !PT ;  /* 0xffffff8002027812 */ /* 0x000fe200078ec0ff */
[----:B0-----:R-:W-:Y:S01]  /*03e0*/  ULDC UR4, c[0x0][0x150] ;  /* 0x0000540000047ab9 */ /* 0x001fe20000000800 */
[----:B------:R-:W-:Y:S01]  /*03f0*/  LEA.HI R11, R11, R6, RZ, 0x2 ;  /* 0x000000060b0b7211 */ /* 0x000fe200078f10ff */
[----:B------:R-:W0:Y:S01]  /*0400*/  S2UR UR8, SR_CTAID.Y ;  /* 0x00000000000879c3 */ /* 0x000e220000002600 */
[----:B------:R-:W-:Y:S01]  /*0410*/  NOP ;  /* 0x0000000000007918 */ /* 0x000fe20000000000 */
[----:B------:R-:W-:Y:S01]  /*0420*/  IMAD.IADD R4, R3, 0x1, -R2 ;  /* 0x0000000103047824 */ /* 0x000fe200078e0a02 */
[----:B------:R-:W-:Y:S01]  /*0430*/  LOP3.LUT R11, R11, 0x3ffffffc, RZ, 0xc0, !PT ;  /* 0x3ffffffc0b0b7812 */ /* 0x000fe200078ec0ff */
[----:B------:R-:W-:Y:S01]  /*0440*/  NOP ;  /* 0x0000000000007918 */ /* 0x000fe20000000000 */
[----:B------:R-:W-:Y:S01]  /*0450*/  ULDC UR17, c[0x0][0x148] ;  /* 0x0000520000117ab9 */ /* 0x000fe20000000800 */
[----:B------:R-:W-:Y:S01]  /*0460*/  UMOV UR20, 0x80 ;  /* 0x0000008000147882 */ /* 0x000fe20000000000 */
[----:B------:R-:W-:Y:S01]  /*0470*/  SHF.R.S32.HI R9, RZ, 0x1f, R4 ;  /* 0x0000001fff097819 */ /* 0x000fe20000011404 */
[----:B------:R-:W-:Y:S01]  /*0480*/  IMAD.IADD R11, R6, 0x1, -R11 ;  /* 0x00000001060b7824 */ /* 0x000fe200078e0a0b */
[----:B------:R-:W-:Y:S01]  /*0490*/  ULDC UR12, c[0x0][0x144] ;  /* 0x00005100000c7ab9 */ /* 0x000fe20000000800 */
[----:B------:R-:W3:Y:S01]  /*04a0*/  SHFL.IDX PT, R5, R5, RZ, 0x1f ;  /* 0x00001fff05057589 */ /* 0x000ee200000e0000 */
[----:B------:R-:W-:-:S02]  /*04b0*/  LEA.HI R2, R9, R4, RZ, 0x3 ;  /* 0x0000000409027211 */ /* 0x000fc400078f18ff */
[----:B------:R-:W-:Y:S02]  /*04c0*/  ISETP.NE.AND P3, PT, RZ, UR19, PT ;  /* 0x00000013ff007c0c */ /* 0x000fe4000bf65270 */
[----:B-----5:R-:W-:Y:S02]  /*04d0*/  ISETP.NE.OR P0, PT, R10, RZ, !P0 ;  /* 0x000000ff0a00720c */ /* 0x020fe40004705670 */
[----:B-1----:R-:W-:Y:S02]  /*04e0*/  I2FP.F32.U32 R0, UR15 ;  /* 0x0000000f00007c45 */ /* 0x002fe40008201000 */
[----:B--2---:R-:W-:Y:S02]  /*04f0*/  ISETP.NE.OR P1, PT, R8, RZ, !P1 ;  /* 0x000000ff0800720c */ /* 0x004fe40004f25670 */
[----:B------:R-:W-:Y:S01]  /*0500*/  SHF.R.S32.HI R7, RZ, 0x3, R2 ;  /* 0x00000003ff077819 */ /* 0x000fe20000011402 */
[----:B------:R-:W-:Y:S01]  /*0510*/  FMUL R0, R0, UR4 ;  /* 0x0000000400007c20 */ /* 0x000fe20008400000 */
[----:B------:R-:W-:Y:S01]  /*0520*/  ULDC UR4, c[0x0][0x154] ;  /* 0x0000550000047ab9 */ /* 0x000fe20000000800 */
[----:B0-----:R-:W-:-:S02]  /*0530*/  I2FP.F32.U32 R6, UR8 ;  /* 0x0000000800067c45 */ /* 0x001fc40008201000 */
[----:B------:R-:W-:Y:S02]  /*0540*/  SHF.R.S32.HI R2, RZ, 0x1f, R2 ;  /* 0x0000001fff027819 */ /* 0x000fe40000011402 */
[----:B------:R-:W-:Y:S01]  /*0550*/  VOTEU.ALL UP2, P0 ;  /* 0x00000000003f7886 */ /* 0x000fe20000040000 */
[----:B------:R-:W-:Y:S01]  /*0560*/  FMUL R6, R6, UR4 ;  /* 0x0000000406067c20 */ /* 0x000fe20008400000 */
[----:B------:R-:W0:Y:S01]  /*0570*/  F2I.U32.TRUNC.NTZ R0, R0 ;  /* 0x0000000000007305 */ /* 0x000e22000020f000 */
[----:B------:R-:W-:Y:S01]  /*0580*/  LEA.HI R2, R2, R7, RZ, 0x2 ;  /* 0x0000000702027211 */ /* 0x000fe200078f10ff */
[----:B------:R-:W-:Y:S01]  /*0590*/  VOTEU.ALL UP3, P1 ;  /* 0x00000000003f7886 */ /* 0x000fe20000860000 */
[----:B------:R-:W1:Y:S01]  /*05a0*/  @!UP2 S2UR UR11, SR_CgaCtaId ;  /* 0x00000000000ba9c3 */ /* 0x000e620000008800 */
[----:B------:R-:W-:Y:S01]  /*05b0*/  UMOV UR4, 0x20 ;  /* 0x0000002000047882 */ /* 0x000fe20000000000 */
[----:B------:R-:W-:Y:S01]  /*05c0*/  LOP3.LUT R2, R2, 0xfffffffc, RZ, 0xc0, !PT ;  /* 0xfffffffc02027812 */ /* 0x000fe200078ec0ff */
[----:B------:R-:W-:Y:S01]  /*05d0*/  @!UP2 UMOV UR10, 0x400 ;  /* 0x00000400000aa882 */ /* 0x000fe20000000000 */
[----:B------:R-:W-:-:S04]  /*05e0*/  @!UP2 UIADD3 UR4, -UR4, 0x100000, URZ ;  /* 0x001000000404a890 */ /* 0x000fc8000fffe13f */
[----:B------:R-:W-:Y:S02]  /*05f0*/  @!UP2 USHF.L.U32 UR5, UR4, 0xb, URZ ;  /* 0x0000000b0405a899 */ /* 0x000fe4000800063f */
[----:B------:R-:W-:Y:S01]  /*0600*/  @!UP2 USHF.L.U32 UR4, UR4, 0x1, URZ ;  /* 0x000000010404a899 */ /* 0x000fe2000800063f */
[----:B------:R-:W2:Y:S01]  /*0610*/  F2I.U32.TRUNC.NTZ R6, R6 ;  /* 0x0000000600067305 */ /* 0x000ea2000020f000 */
[----:B------:R-:W-:Y:S01]  /*0620*/  VOTEU.ALL UP0, P0 ;  /* 0x00000000003f7886 */ /* 0x000fe20000000000 */
[----:B------:R-:W-:Y:S01]  /*0630*/  IMAD.IADD R2, R7, 0x1, -R2 ;  /* 0x0000000107027824 */ /* 0x000fe200078e0a02 */
[----:B------:R-:W5:Y:S01]  /*0640*/  @!UP3 S2UR UR18, SR_CgaCtaId ;  /* 0x000000000012b9c3 */ /* 0x000f620000008800 */
[----:B------:R-:W-:Y:S01]  /*0650*/  VOTEU.ALL UP1, P0 ;  /* 0x00000000003f7886 */ /* 0x000fe20000020000 */
[----:B------:R-:W-:Y:S01]  /*0660*/  @!UP3 UMOV UR16, 0x400 ;  /* 0x000004000010b882 */ /* 0x000fe20000000000 */
[----:B------:R-:W-:Y:S01]  /*0670*/  IMAD R2, R11, 0x4, R2 ;  /* 0x000000040b027824 */ /* 0x000fe200078e0202 */
[----:B0-----:R-:W-:Y:S01]  /*0680*/  R2UR UR7, R0 ;  /* 0x00000000000772ca */ /* 0x001fe200000e0000 */
[----:B------:R-:W-:Y:S01]  /*0690*/  VOTEU.ALL UP4, P1 ;  /* 0x00000000003f7886 */ /* 0x000fe20000880000 */
[----:B------:R-:W-:Y:S01]  /*06a0*/  VOTEU.ALL UP5, P1 ;  /* 0x00000000003f7886 */ /* 0x000fe200008a0000 */
[----:B------:R-:W-:Y:S01]  /*06b0*/  IMAD.SHL.U32 R7, R2, 0x4, RZ ;  /* 0x0000000402077824 */ /* 0x000fe200078e00ff */
[----:B------:R-:W0:Y:S01]  /*06c0*/  LDC R0, c[0x0][0x140] ;  /* 0x00005000ff007b82 */ /* 0x000e220000000800 */
[----:B------:R-:W-:-:S02]  /*06d0*/  LOP3.LUT P0, RZ, R4, 0x7, RZ, 0xc0, !PT ;  /* 0x0000000704ff7812 */ /* 0x000fc4000780c0ff */
[----:B--2---:R-:W-:Y:S02]  /*06e0*/  R2UR UR9, R6 ;  /* 0x00000000060972ca */ /* 0x004fe400000e0000 */
[----:B------:R-:W-:Y:S01]  /*06f0*/  LOP3.LUT R22, R2, 0xc, R7, 0x78, !PT ;  /* 0x0000000c02167812 */ /* 0x000fe200078e7807 */
[----:B-1----:R-:W-:Y:S02]  /*0700*/  @!UP2 ULEA UR13, UR11, UR10, 0x18 ;  /* 0x0000000a0b0da291 */ /* 0x002fe4000f8ec03f */
[----:B------:R-:W-:-:S04]  /*0710*/  @!UP3 UIADD3 UR10, -UR20, 0x100000, URZ ;  /* 0x00100000140ab890 */ /* 0x000fc8000fffe13f */
[----:B------:R-:W-:Y:S02]  /*0720*/  @!UP3 USHF.L.U32 UR11, UR10, 0xb, URZ ;  /* 0x0000000b0a0bb899 */ /* 0x000fe4000800063f */
[----:B------:R-:W-:Y:S01]  /*0730*/  @!UP3 USHF.L.U32 UR10, UR10, 0x1, URZ ;  /* 0x000000010a0ab899 */ /* 0x000fe2000800063f */
[----:B------:R-:W-:Y:S01]  /*0740*/  ISETP.LT.U32.AND P0, PT, R22, 0x4, !P0 ;  /* 0x000000041600780c */ /* 0x000fe20004701070 */
[----:B------:R-:W-:Y:S01]  /*0750*/  UIADD3 UR7, -UR7, URZ, URZ ;  /* 0x0000003f07077290 */ /* 0x000fe2000fffe13f */
[----:B------:R-:W-:Y:S01]  /*0760*/  VOTEU.ALL UP2, P1 ;  /* 0x00000000003f7886 */ /* 0x000fe20000840000 */
[----:B-----5:R-:W-:Y:S02]  /*0770*/  @!UP3 ULEA UR16, UR18, UR16, 0x18 ;  /* 0x000000101210b291 */ /* 0x020fe4000f8ec03f */
[----:B------:R-:W-:Y:S01]  /*0780*/  UIADD3 UR9, -UR9, URZ, URZ ;  /* 0x0000003f09097290 */ /* 0x000fe2000fffe13f */
[----:B------:R-:W1:Y:S02]  /*0790*/  FENCE.VIEW.ASYNC.S ;  /* 0x00000000000073c6 */ /* 0x000e640000000000 */
[----:B-1----:R-:W1:Y:S01]  /*07a0*/  @!UP0 SYNCS.EXCH.64 URZ, [UR13+0x50], UR4 ;  /* 0x000050040d3f85b2 */ /* 0x002e620008000100 */
[----:B------:R-:W-:Y:S01]  /*07b0*/  UIMAD UR7, UR12, UR7, UR15 ;  /* 0x000000070c0772a4 */ /* 0x000fe2000f8e020f */
[----:B------:R-:W-:Y:S01]  /*07c0*/  VOTEU.ALL UP3, P1 ;  /* 0x00000000003f7886 */ /* 0x000fe20000860000 */
[----:B0-----:R-:W-:Y:S01]  /*07d0*/  ISETP.EQ.U32.AND P2, PT, R0, 0x1, PT ;  /* 0x000000010000780c */ /* 0x001fe20003f42070 */
[----:B------:R0:W2:Y:S01]  /*07e0*/  @!UP1 SYNCS.EXCH.64 URZ, [UR13+0x58], UR4 ;  /* 0x000058040d3f95b2 */ /* 0x0000a20008000100 */
[----:B------:R-:W-:Y:S01]  /*07f0*/  NOP ;  /* 0x0000000000007918 */ /* 0x000fe20000000000 */
[----:B0-----:R-:W-:Y:S01]  /*0800*/  UIMAD UR4, UR17, UR9, UR8 ;  /* 0x00000009110472a4 */ /* 0x001fe2000f8e0208 */
[----:B------:R0:W0:Y:S05]  /*0810*/  @!UP2 SYNCS.EXCH.64 URZ, [UR16+0x30], UR10 ;  /* 0x0000300a103fa5b2 */ /* 0x00002a0008000100 */
[----:B------:R-:W-:-:S04]  /*0820*/  ISETP.NE.AND P1, PT, R22, UR4, PT ;  /* 0x0000000416007c0c */ /* 0x000fc8000bf25270 */
[----:B------:R-:W-:-:S04]  /*0830*/  ISETP.EQ.OR P1, PT, RZ, UR7, !P1 ;  /* 0x00000007ff007c0c */ /* 0x000fc8000cf22670 */
[----:B------:R-:W-:-:S04]  /*0840*/  PLOP3.LUT P0, PT, P0, P1, PT, 0x80, 0x0 ;  /* 0x000000000000781c */ /* 0x000fc80000703070 */
[----:B------:R-:W-:Y:S01]  /*0850*/  P2R R99, PR, RZ, 0x1 ;  /* 0x00000001ff637803 */ /* 0x000fe20000000000 */
[----:B------:R0:W0:Y:S01]  /*0860*/  @!UP3 SYNCS.EXCH.64 URZ, [UR16+0x38], UR10 ;  /* 0x0000380a103fb5b2 */ /* 0x0000220008000100 */
[----:B------:R0:W0:Y:S01]  /*0870*/  @!UP4 SYNCS.EXCH.64 URZ, [UR16+0x40], UR10 ;  /* 0x0000400a103fc5b2 */ /* 0x0000220008000100 */
[----:B------:R0:W0:Y:S01]  /*0880*/  @!UP5 SYNCS.EXCH.64 URZ, [UR16+0x48], UR10 ;  /* 0x0000480a103fd5b2 */ /* 0x0000220008000100 */
[----:B------:R-:W-:Y:S01]  /*0890*/  NOP ;  /* 0x0000000000007918 */ /* 0x000fe20000000000 */
[----:B-123--:R-:W-:Y:S05]  /*08a0*/  @!P2 BRA `(.L_x_3) ;  /* 0x000000000008a947 */ /* 0x00efea0003800000 */
[----:B0---4-:R-:W-:Y:S01]  /*08b0*/  UCGABAR_ARV ;  /* 0x00000000000079c7 */ /* 0x011fe20008000000 */
[----:B------:R-:W-:Y:S05]  /*08c0*/  BRA `(.L_x_4) ;  /* 0x0000000000047947 */ /* 0x000fea0003800000 */
.L_x_3:
[----:B0---4-:R-:W-:Y:S01]  /*08d0*/  NOP ;  /* 0x0000000000007918 */ /* 0x011fe20000000000 */
.L_x_4:
[----:B------:R-:W-:Y:S01]  /*08e0*/  ULDC.64 UR4, c[0x0][0x598] ;  /* 0x0001660000047ab9 */ /* 0x000fe20000000a00 */
[----:B------:R-:W-:Y:S01]  /*08f0*/  ULDC.64 UR52, c[0x0][0x208] ;  /* 0x0000820000347ab9 */ /* 0x000fe20000000a00 */
[----:B------:R-:W-:-:S04]  /*0900*/  ISETP.NE.U32.AND P0, PT, RZ, UR4, PT ;  /* 0x00000004ff007c0c */ /* 0x000fc8000bf05070 */
[----:B------:R-:W-:-:S13]  /*0910*/  ISETP.NE.AND.EX P0, PT, RZ, UR5, PT, P0 ;  /* 0x00000005ff007c0c */ /* 0x000fda000bf05300 */
[----:B------:R-:W-:Y:S05]  /*0920*/  @!P0 BRA `(.L_x_5) ;  /* 0x00000000001c8947 */ /* 0x000fea0003800000 */
[----:B------:R-:W0:Y:S02]  /*0930*/  LDC.64 R6, c[0x0][0x598] ;  /* 0x00016600ff067b82 */ /* 0x000e240000000a00 */
[----:B0-----:R-:W2:Y:S02]  /*0940*/  LDG.E.64 R6, desc[UR52][R6.64] ;  /* 0x0000003406067981 */ /* 0x001ea4000c1e1b00 */
[----:B--2---:R-:W-:-:S04]  /*0950*/  ISETP.NE.U32.AND P0, PT, R6, RZ, PT ;  /* 0x000000ff0600720c */ /* 0x004fc80003f05070 */
[----:B------:R-:W-:-:S13]  /*0960*/  ISETP.NE.AND.EX P0, PT, R7, RZ, PT, P0 ;  /* 0x000000ff0700720c */ /* 0x000fda0003f05300 */
[----:B------:R-:W-:Y:S05]  /*0970*/  @!P0 BRA `(.L_x_5) ;  /* 0x0000000000088947 */ /* 0x000fea0003800000 */
[----:B------:R0:W5:Y:S01]  /*0980*/  LD.E R23, desc[UR52][R6.64] ;  /* 0x0000003406177980 */ /* 0x000162000c101900 */
[----:B------:R-:W-:Y:S05]  /*0990*/  BRA `(.L_x_6) ;  /* 0x0000000000247947 */ /* 0x000fea0003800000 */
.L_x_5:
[----:B------:R-:W-:Y:S02]  /*09a0*/  ULDC.64 UR4, c[0x0][0x588] ;  /* 0x0001620000047ab9 */ /* 0x000fe40000000a00 */
[----:B------:R-:W-:-:S04]  /*09b0*/  ISETP.NE.U32.AND P0, PT, RZ, UR4, PT ;  /* 0x00000004ff007c0c */ /* 0x000fc8000bf05070 */
[----:B------:R-:W-:-:S13]  /*09c0*/  ISETP.NE.AND.EX P0, PT, RZ, UR5, PT, P0 ;  /* 0x00000005ff007c0c */ /* 0x000fda000bf05300 */
[----:B------:R-:W-:Y:S05]  /*09d0*/  @!P0 BRA `(.L_x_7) ;  /* 0x00000000000c8947 */ /* 0x000fea0003800000 */
[----:B------:R-:W0:Y:S02]  /*09e0*/  LDC.64 R6, c[0x0][0x588] ;  /* 0x00016200ff067b82 */ /* 0x000e240000000a00 */
[----:B0-----:R1:W5:Y:S01]  /*09f0*/  LDG.E R23, desc[UR52][R6.64] ;  /* 0x0000003406177981 */ /* 0x001362000c1e1900 */
[----:B------:R-:W-:Y:S05]  /*0a00*/  BRA `(.L_x_6) ;  /* 0x0000000000087947 */ /* 0x000fea0003800000 */
.L_x_7:
[----:B------:R-:W-:Y:S02]  /*0a10*/  ULDC UR4, c[0x0][0x580] ;  /* 0x0001600000047ab9 */ /* 0x000fe40000000800 */
[----:B------:R-:W-:-:S07]  /*0a20*/  IMAD.U32 R23, RZ, RZ, UR4 ;  /* 0x00000004ff177e24 */ /* 0x000fce000f8e00ff */
.L_x_6:
[----:B------:R-:W-:Y:S02]  /*0a30*/  ULDC.64 UR4, c[0x0][0x5a0] ;  /* 0x0001680000047ab9 */ /* 0x000fe40000000a00 */
[----:B------:R-:W-:-:S04]  /*0a40*/  ISETP.NE.U32.AND P0, PT, RZ, UR4, PT ;  /* 0x00000004ff007c0c */ /* 0x000fc8000bf05070 */
[----:B------:R-:W-:-:S13]  /*0a50*/  ISETP.NE.AND.EX P0, PT, RZ, UR5, PT, P0 ;  /* 0x00000005ff007c0c */ /* 0x000fda000bf05300 */
[----:B------:R-:W-:Y:S05]  /*0a60*/  @!P0 BRA `(.L_x_8) ;  /* 0x00000000001c8947 */ /* 0x000fea0003800000 */
[----:B01----:R-:W0:Y:S02]  /*0a70*/  LDC.64 R6, c[0x0][0x5a0] ;  /* 0x00016800ff067b82 */ /* 0x003e240000000a00 */
[----:B0-----:R-:W2:Y:S02]  /*0a80*/  LDG.E.64 R6, desc[UR52][R6.64] ;  /* 0x0000003406067981 */ /* 0x001ea4000c1e1b00 */
[----:B--2---:R-:W-:-:S04]  /*0a90*/  ISETP.NE.U32.AND P0, PT, R6, RZ, PT ;  /* 0x000000ff0600720c */ /* 0x004fc80003f05070 */
[----:B------:R-:W-:-:S13]  /*0aa0*/  ISETP.NE.AND.EX P0, PT, R7, RZ, PT, P0 ;  /* 0x000000ff0700720c */ /* 0x000fda0003f05300 */
[----:B------:R-:W-:Y:S05]  /*0ab0*/  @!P0 BRA `(.L_x_8) ;  /* 0x0000000000088947 */ /* 0x000fea0003800000 */
[----:B------:R0:W5:Y:S01]  /*0ac0*/  LD.E R88, desc[UR52][R6.64] ;  /* 0x0000003406587980 */ /* 0x000162000c101900 */
[----:B------:R-:W-:Y:S05]  /*0ad0*/  BRA `(.L_x_9) ;  /* 0x0000000000247947 */ /* 0x000fea0003800000 */
.L_x_8:
[----:B------:R-:W-:Y:S02]  /*0ae0*/  ULDC.64 UR4, c[0x0][0x590] ;  /* 0x0001640000047ab9 */ /* 0x000fe40000000a00 */
[----:B------:R-:W-:-:S04]  /*0af0*/  ISETP.NE.U32.AND P0, PT, RZ, UR4, PT ;  /* 0x00000004ff007c0c */ /* 0x000fc8000bf05070 */
[----:B------:R-:W-:-:S13]  /*0b00*/  ISETP.NE.AND.EX P0, PT, RZ, UR5, PT, P0 ;  /* 0x00000005ff007c0c */ /* 0x000fda000bf05300 */
[----:B------:R-:W-:Y:S05]  /*0b10*/  @!P0 BRA `(.L_x_10) ;  /* 0x00000000000c8947 */ /* 0x000fea0003800000 */
[----:B------:R-:W2:Y:S02]  /*0b20*/  LDC.64 R88, c[0x0][0x590] ;  /* 0x00016400ff587b82 */ /* 0x000ea40000000a00 */
[----:B--2---:R2:W5:Y:S01]  /*0b30*/  LDG.E R88, desc[UR52][R88.64] ;  /* 0x0000003458587981 */ /* 0x004562000c1e1900 */
[----:B------:R-:W-:Y:S05]  /*0b40*/  BRA `(.L_x_9) ;  /* 0x0000000000087947 */ /* 0x000fea0003800000 */
.L_x_10:
[----:B------:R-:W-:Y:S02]  /*0b50*/  ULDC UR4, c[0x0][0x584] ;  /* 0x0001610000047ab9 */ /* 0x000fe40000000800 */
[----:B------:R-:W-:-:S07]  /*0b60*/  IMAD.U32 R88, RZ, RZ, UR4 ;  /* 0x00000004ff587e24 */ /* 0x000fce000f8e00ff */
.L_x_9:
[----:B------:R-:W-:Y:S01]  /*0b70*/  ULDC UR4, c[0x0][0x65c] ;  /* 0x0001970000047ab9 */ /* 0x000fe20000000800 */
[----:B01----:R-:W0:Y:S01]  /*0b80*/  LDC.64 R6, c[0x0][0x650] ;  /* 0x00019400ff067b82 */ /* 0x003e220000000a00 */
[----:B------:R-:W-:Y:S01]  /*0b90*/  UISETP.NE.AND UP2, UPT, UR4, 0x1, UPT ;  /* 0x000000010400788c */ /* 0x000fe2000bf45270 */
[----:B------:R-:W-:Y:S01]  /*0ba0*/  IMAD.MOV.U32 R18, RZ, RZ, -0x1 ;  /* 0xffffffffff127424 */ /* 0x000fe200078e00ff */
[----:B------:R-:W-:Y:S01]  /*0bb0*/  UISETP.NE.AND UP0, UPT, UR19, 0x2, UPT ;  /* 0x000000021300788c */ /* 0x000fe2000bf05270 */
[----:B------:R-:W-:Y:S01]  /*0bc0*/  IMAD.MOV.U32 R2, RZ, RZ, -0x1 ;  /* 0xffffffffff027424 */ /* 0x000fe200078e00ff */
[----:B------:R-:W-:Y:S01]  /*0bd0*/  UP2UR UR45, UPR, URZ, 0x4 ;  /* 0x000000043f2d7883 */ /* 0x000fe20008000000 */
[----:B------:R-:W-:-:S06]  /*0be0*/  IMAD.MOV.U32 R19, RZ, RZ, -0x1 ;  /* 0xffffffffff137424 */ /* 0x000fcc00078e00ff */
[----:B------:R-:W-:Y:S01]  /*0bf0*/  @UP2 ULDC UR12, c[0x0][0x10] ;  /* 0x00000400000c2ab9 */ /* 0x000fe20000000800 */
[----:B------:R-:W-:Y:S01]  /*0c00*/  @UP2 UMOV UR4, UR8 ;  /* 0x0000000800042c82 */ /* 0x000fe20008000000 */
[----:B------:R-:W-:Y:S01]  /*0c10*/  @UP2 UMOV UR5, URZ ;  /* 0x0000003f00052c82 */ /* 0x000fe20008000000 */
[----:B------:R-:W-:Y:S01]  /*0c20*/  @!UP2 ULDC UR16, c[0x0][0xc] ;  /* 0x000003000010aab9 */ /* 0x000fe20000000800 */
[----:B------:R-:W-:Y:S01]  /*0c30*/  @UP2 UIMAD.WIDE.U32 UR12, UR15, UR12, UR4 ;  /* 0x0000000c0f0c22a5 */ /* 0x000fe2000f8e0004 */
[----:B------:R-:W-:Y:S02]  /*0c40*/  ULDC UR10, c[0x0][0xc] ;  /* 0x00000300000a7ab9 */ /* 0x000fe40000000800 */
[----:B------:R-:W-:Y:S01]  /*0c50*/  @UP2 UMOV UR4, URZ ;  /* 0x0000003f00042c82 */ /* 0x000fe20008000000 */
[----:B------:R-:W-:Y:S01]  /*0c60*/  UMOV UR5, URZ ;  /* 0x0000003f00057c82 */ /* 0x000fe20008000000 */
[----:B------:R-:W-:Y:S01]  /*0c70*/  @UP2 UIADD3 UR18, UR13, UR4, URZ ;  /* 0x000000040d122290 */ /* 0x000fe2000fffe03f */
[----:B------:R-:W-:-:S02]  /*0c80*/  ULDC UR11, c[0x0][0x10] ;  /* 0x00000400000b7ab9 */ /* 0x000fc40000000800 */
[----:B------:R-:W-:Y:S01]  /*0c90*/  UMOV UR4, UR15 ;  /* 0x0000000f00047c82 */ /* 0x000fe20008000000 */
[----:B------:R-:W-:Y:S02]  /*0ca0*/  UIMAD.WIDE.U32 UR10, UR10, UR11, URZ ;  /* 0x0000000b0a0a72a5 */ /* 0x000fe4000f8e003f */
[----:B------:R-:W-:Y:S01]  /*0cb0*/  @!UP2 UIMAD.WIDE.U32 UR4, UR8, UR16, UR4 ;  /* 0x000000100804a2a5 */ /* 0x000fe2000f8e0004 */
[----:B------:R-:W-:Y:S02]  /*0cc0*/  ULDC UR13, c[0x0][0x14] ;  /* 0x00000500000d7ab9 */ /* 0x000fe40000000800 */
[----:B------:R-:W-:Y:S02]  /*0cd0*/  UIMAD.WIDE.U32 UR54, UR10, UR13, URZ ;  /* 0x0000000d0a3672a5 */ /* 0x000fe4000f8e003f */
[----:B------:R-:W-:Y:S02]  /*0ce0*/  UIMAD UR37, UR11, UR13, URZ ;  /* 0x0000000d0b2572a4 */ /* 0x000fe4000f8e023f */
[----:B------:R-:W-:Y:S01]  /*0cf0*/  @!UP2 UMOV UR12, UR4 ;  /* 0x00000004000cac82 */ /* 0x000fe20008000000 */
[----:B------:R-:W-:Y:S01]  /*0d00*/  @!UP2 UMOV UR18, UR5 ;  /* 0x000000050012ac82 */ /* 0x000fe20008000000 */
[----:B------:R-:W-:-:S02]  /*0d10*/  UIADD3 UR37, UR55, UR37, URZ ;  /* 0x0000002537257290 */ /* 0x000fc4000fffe03f */
[----:B------:R-:W-:-:S04]  /*0d20*/  UIADD3 UR4, UP1, UR12, UR54, URZ ;  /* 0x000000360c047290 */ /* 0x000fc8000ff3e03f */
[----:B------:R-:W-:Y:S02]  /*0d30*/  UIADD3.X UR5, UR18, UR37, URZ, UP1, !UPT ;  /* 0x0000002512057290 */ /* 0x000fe40008ffe43f */
[----:B------:R-:W-:Y:S02]  /*0d40*/  USEL UR4, UR4, UR12, !UP0 ;  /* 0x0000000c04047287 */ /* 0x000fe4000c000000 */
[----:B------:R-:W-:-:S04]  /*0d50*/  USEL UR5, UR5, UR18, !UP0 ;  /* 0x0000001205057287 */ /* 0x000fc8000c000000 */
[----:B0-----:R-:W-:Y:S01]  /*0d60*/  ISETP.LE.U32.AND P0, PT, R6, UR4, PT ;  /* 0x0000000406007c0c */ /* 0x001fe2000bf03070 */
[----:B------:R-:W-:Y:S02]  /*0d70*/  IMAD.U32 R16, RZ, RZ, UR4 ;  /* 0x00000004ff107e24 */ /* 0x000fe4000f8e00ff */
[----:B------:R-:W-:Y:S02]  /*0d80*/  IMAD.U32 R0, RZ, RZ, UR5 ;  /* 0x00000005ff007e24 */ /* 0x000fe4000f8e00ff */
[----:B------:R-:W-:-:S03]  /*0d90*/  IMAD.U32 R17, RZ, RZ, UR5 ;  /* 0x00000005ff117e24 */ /* 0x000fc6000f8e00ff */
[----:B------:R-:W-:Y:S02]  /*0da0*/  ISETP.GE.U32.AND.EX P0, PT, R0, R7, PT, P0 ;  /* 0x000000070000720c */ /* 0x000fe40003f06100 */
[----:B------:R-:W-:-:S11]  /*0db0*/  PRMT R0, RZ, 0x7610, R0 ;  /* 0x00007610ff007816 */ /* 0x000fd60000000000 */
[----:B------:R-:W-:Y:S05]  /*0dc0*/  @P0 BRA `(.L_x_11) ;  /* 0x0000000400500947 */ /* 0x000fea0003800000 */
[----:B------:R-:W-:Y:S01]  /*0dd0*/  ULDC.64 UR18, c[0x0][0x628] ;  /* 0x00018a0000127ab9 */ /* 0x000fe20000000a00 */
[C---:B------:R-:W-:Y:S01]  /*0de0*/  R2UR UR20, R16.reuse ;  /* 0x00000000101472ca */ /* 0x040fe200000e0000 */
[----:B------:R-:W-:Y:S01]  /*0df0*/  ULDC UR16, c[0x0][0x630] ;  /* 0x00018c0000107ab9 */ /* 0x000fe20000000800 */
[----:B------:R-:W-:Y:S02]  /*0e00*/  ISETP.NE.U32.AND P0, PT, RZ, UR18, PT ;  /* 0x00000012ff007c0c */ /* 0x000fe4000bf05070 */
[----:B------:R-:W-:Y:S02]  /*0e10*/  R2UR UR4, R16 ;  /* 0x00000000100472ca */ /* 0x000fe400000e0000 */
[----:B------:R-:W-:Y:S02]  /*0e20*/  ISETP.NE.AND.EX P0, PT, RZ, UR19, PT, P0 ;  /* 0x00000013ff007c0c */ /* 0x000fe4000bf05300 */
[----:B------:R-:W-:-:S11]  /*0e30*/  R2UR UR5, R17 ;  /* 0x00000000110572ca */ /* 0x000fd600000e0000 */
[----:B------:R-:W-:Y:S05]  /*0e40*/  @!P0 BRA `(.L_x_12) ;  /* 0x0000000000308947 */ /* 0x000fea0003800000 */
[----:B------:R-:W-:Y:S01]  /*0e50*/  R2UR UR4, R16 ;  /* 0x00000000100472ca */ /* 0x000fe200000e0000 */
[----:B------:R-:W-:Y:S01]  /*0e60*/  ULDC UR12, c[0x0][0x634] ;  /* 0x00018d00000c7ab9 */ /* 0x000fe20000000800 */
[----:B------:R-:W-:-:S11]  /*0e70*/  R2UR UR15, R17 ;  /* 0x00000000110f72ca */ /* 0x000fd600000e0000 */
[----:B------:R-:W-:-:S04]  /*0e80*/  UIADD3 UR12, UP1, UR4, UR12, URZ ;  /* 0x0000000c040c7290 */ /* 0x000fc8000ff3e03f */
[----:B------:R-:W-:-:S04]  /*0e90*/  UIADD3.X UR15, URZ, UR15, URZ, UP1, !UPT ;  /* 0x0000000f3f0f7290 */ /* 0x000fc80008ffe43f */
[----:B------:R-:W-:-:S04]  /*0ea0*/  UIMAD.WIDE.U32 UR4, UR15, UR18, URZ ;  /* 0x000000120f0472a5 */ /* 0x000fc8000f8e003f */
[----:B------:R-:W-:Y:S02]  /*0eb0*/  UIMAD.WIDE.U32 UR10, UP1, UR12, UR19, UR4 ;  /* 0x000000130c0a72a5 */ /* 0x000fe4000f820004 */
[----:B------:R-:W-:Y:S02]  /*0ec0*/  UIMAD.WIDE.U32 UR4, UR12, UR18, URZ ;  /* 0x000000120c0472a5 */ /* 0x000fe4000f8e003f */
[----:B------:R-:W-:Y:S02]  /*0ed0*/  UIADD3.X UR13, URZ, URZ, URZ, UP1, !UPT ;  /* 0x0000003f3f0d7290 */ /* 0x000fe40008ffe43f */
[----:B------:R-:W-:Y:S01]  /*0ee0*/  UIADD3 URZ, UP1, UR5, UR10, URZ ;  /* 0x0000000a053f7290 */ /* 0x000fe2000ff3e03f */
[----:B------:R-:W-:-:S03]  /*0ef0*/  UMOV UR12, UR11 ;  /* 0x0000000b000c7c82 */ /* 0x000fc60008000000 */
[----:B------:R-:W-:-:S12]  /*0f00*/  UIMAD.WIDE.U32.X UR4, UR15, UR19, UR12, UP1 ;  /* 0x000000130f0472a5 */ /* 0x000fd800088e040c */
.L_x_12:
[----:B------:R-:W-:Y:S01]  /*0f10*/  USHF.R.U64 UR4, UR4, UR16, UR5 ;  /* 0x0000001004047299 */ /* 0x000fe20008001205 */
[----:B------:R-:W-:Y:S01]  /*0f20*/  R2UR UR11, R17 ;  /* 0x00000000110b72ca */ /* 0x000fe200000e0000 */
[----:B------:R-:W-:Y:S02]  /*0f30*/  USHF.R.U32.HI UR5, URZ, UR16, UR5 ;  /* 0x000000103f057299 */ /* 0x000fe40008011605 */
[----:B------:R-:W-:Y:S01]  /*0f40*/  UIADD3 UR12, UP1, URZ, -UR4, URZ ;  /* 0x800000043f0c7290 */ /* 0x000fe2000ff3e03f */
[----:B------:R-:W-:Y:S01]  /*0f50*/  ULDC.64 UR18, c[0x0][0x620] ;  /* 0x0001880000127ab9 */ /* 0x000fe20000000a00 */
[----:B------:R-:W-:Y:S02]  /*0f60*/  UISETP.NE.AND UP2, UPT, UR45, URZ, UPT ;  /* 0x0000003f2d00728c */ /* 0x000fe4000bf45270 */
[----:B------:R-:W-:Y:S01]  /*0f70*/  UIADD3.X UR5, URZ, ~UR5, URZ, UP1, !UPT ;  /* 0x800000053f057290 */ /* 0x000fe20008ffe43f */
[----:B------:R-:W-:Y:S01]  /*0f80*/  UMOV UR10, UR20 ;  /* 0x00000014000a7c82 */ /* 0x000fe20008000000 */
[----:B------:R-:W-:-:S02]  /*0f90*/  ULDC UR13, c[0x0][0x618] ;  /* 0x00018600000d7ab9 */ /* 0x000fc40000000800 */
[----:B------:R-:W-:Y:S02]  /*0fa0*/  UIMAD UR5, UR5, UR18, URZ ;  /* 0x00000012050572a4 */ /* 0x000fe4000f8e023f */
[----:B------:R-:W-:Y:S02]  /*0fb0*/  UIMAD.WIDE.U32 UR10, UR12, UR18, UR10 ;  /* 0x000000120c0a72a5 */ /* 0x000fe4000f8e000a */
[----:B------:R-:W-:Y:S02]  /*0fc0*/  UIMAD UR12, UR12, UR19, UR5 ;  /* 0x000000130c0c72a4 */ /* 0x000fe4000f8e0205 */
[----:B------:R-:W-:Y:S02]  /*0fd0*/  @UP2 UIMAD UR7, UR17, UR9, UR8 ;  /* 0x00000009110722a4 */ /* 0x000fe4000f8e0208 */
[----:B------:R-:W-:Y:S01]  /*0fe0*/  UIADD3 UR11, UR11, UR12, URZ ;  /* 0x0000000c0b0b7290 */ /* 0x000fe2000fffe03f */
[----:B------:R-:W-:Y:S01]  /*0ff0*/  ULDC.64 UR8, c[0x0][0x640] ;  /* 0x0001900000087ab9 */ /* 0x000fe20000000a00 */
[----:B------:R-:W-:-:S02]  /*1000*/  ULDC UR15, c[0x0][0x608] ;  /* 0x00018200000f7ab9 */ /* 0x000fc40000000800 */
[----:B------:R-:W-:Y:S01]  /*1010*/  USHF.R.U64 UR20, UR10, UR13, UR11 ;  /* 0x0000000d0a147299 */ /* 0x000fe2000800120b */
[----:B------:R-:W-:Y:S01]  /*1020*/  ISETP.NE.U32.AND P0, PT, RZ, UR8, PT ;  /* 0x00000008ff007c0c */ /* 0x000fe2000bf05070 */
[----:B------:R-:W-:Y:S01]  /*1030*/  USHF.R.U32.HI UR11, URZ, UR13, UR11 ;  /* 0x0000000d3f0b7299 */ /* 0x000fe2000801160b */
[----:B------:R-:W-:Y:S02]  /*1040*/  ULDC UR21, c[0x0][0x658] ;  /* 0x0001960000157ab9 */ /* 0x000fe40000000800 */
[----:B------:R-:W-:Y:S01]  /*1050*/  ISETP.NE.AND.EX P0, PT, RZ, UR9, PT, P0 ;  /* 0x00000009ff007c0c */ /* 0x000fe2000bf05300 */
[----:B------:R-:W-:Y:S02]  /*1060*/  USHF.R.U64 UR25, UR20, UR15, UR11 ;  /* 0x0000000f14197299 */ /* 0x000fe4000800120b */
[----:B------:R-:W-:Y:S01]  /*1070*/  USHF.R.U32.HI UR11, URZ, UR15, UR11 ;  /* 0x0000000f3f0b7299 */ /* 0x000fe2000801160b */
[----:B------:R-:W-:Y:S01]  /*1080*/  UMOV UR10, 0xffffffff ;  /* 0xffffffff000a7882 */ /* 0x000fe20000000000 */
[----:B------:R-:W-:Y:S01]  /*1090*/  ULDC UR5, c[0x0][0x600] ;  /* 0x0001800000057ab9 */ /* 0x000fe20000000800 */
[----:B------:R-:W-:-:S02]  /*10a0*/  USHF.L.U32 UR10, UR10, UR21, URZ ;  /* 0x000000150a0a7299 */ /* 0x000fc4000800063f */
[----:B------:R-:W-:Y:S02]  /*10b0*/  USHF.R.U64 UR26, UR25, UR21, UR11 ;  /* 0x00000015191a7299 */ /* 0x000fe4000800120b */
[----:B------:R-:W-:Y:S02]  /*10c0*/  ULOP3.LUT UR15, URZ, UR10, URZ, 0x33, !UPT ;  /* 0x0000000a3f0f7292 */ /* 0x000fe4000f8e333f */
[----:B------:R-:W-:Y:S02]  /*10d0*/  UIADD3 UR19, UR5, -0x1, URZ ;  /* 0xffffffff05137890 */ /* 0x000fe4000fffe03f */
[----:B------:R-:W-:Y:S01]  /*10e0*/  USHF.R.U32.HI UR11, URZ, UR21, UR11 ;  /* 0x000000153f0b7299 */ /* 0x000fe2000801160b */
[----:B------:R-:W-:Y:S01]  /*10f0*/  ULDC UR22, c[0x0][0x648] ;  /* 0x0001920000167ab9 */ /* 0x000fe20000000800 */
[----:B------:R-:W-:Y:S01]  /*1100*/  ULDC UR23, c[0x0][0x638] ;  /* 0x00018e0000177ab9 */ /* 0x000fe20000000800 */
[----:B------:R-:W-:Y:S01]  /*1110*/  UMOV UR24, 0x1 ;  /* 0x0000000100187882 */ /* 0x000fe20000000000 */
[----:B------:R-:W-:Y:S01]  /*1120*/  UMOV UR10, UR26 ;  /* 0x0000001a000a7c82 */ /* 0x000fe20008000000 */
[----:B------:R-:W-:Y:S07]  /*1130*/  @!P0 BRA `(.L_x_13) ;  /* 0x0000000000308947 */ /* 0x000fee0003800000 */
[----:B------:R-:W-:Y:S02]  /*1140*/  ULDC UR16, c[0x0][0x64c] ;  /* 0x0001930000107ab9 */ /* 0x000fe40000000800 */
        /* <DEDUP_REMOVED lines=8> */
[----:B------:R-:W-:-:S07]  /*11d0*/  UIMAD.WIDE.U32.X UR8, UR18, UR9, UR16, UP1 ;  /* 0x00000009120872a5 */ /* 0x000fce00088e0410 */
[----:B------:R-:W-:Y:S01]  /*11e0*/  UMOV UR10, UR8 ;  /* 0x00000008000a7c82 */ /* 0x000fe20008000000 */
[----:B------:R-:W-:-:S05]  /*11f0*/  UMOV UR11, UR9 ;  /* 0x00000009000b7c82 */ /* 0x000fca0008000000 */
.L_x_13:
[----:B------:R-:W-:Y:S01]  /*1200*/  USHF.R.U64 UR9, UR10, UR22, UR11 ;  /* 0x000000160a097299 */ /* 0x000fe2000800120b */
[----:B------:R-:W-:Y:S01]  /*1210*/  IMAD.MOV.U32 R0, RZ, RZ, 0x1 ;  /* 0x00000001ff007424 */ /* 0x000fe200078e00ff */
[----:B------:R-:W-:Y:S01]  /*1220*/  USHF.L.U32 UR8, UR24, UR21, URZ ;  /* 0x0000001518087299 */ /* 0x000fe2000800063f */
[----:B------:R-:W-:Y:S01]  /*1230*/  IMAD.U32 R19, RZ, RZ, UR4 ;  /* 0x00000004ff137e24 */ /* 0x000fe2000f8e00ff */
[----:B------:R-:W-:Y:S02]  /*1240*/  ULOP3.LUT UR15, UR25, UR15, URZ, 0xc0, !UPT ;  /* 0x0000000f190f7292 */ /* 0x000fe4000f8ec03f */
[----:B------:R-:W-:Y:S02]  /*1250*/  UIADD3 UR10, -UR9, URZ, URZ ;  /* 0x0000003f090a7290 */ /* 0x000fe4000fffe13f */
[----:B------:R-:W-:Y:S02]  /*1260*/  UIMAD UR15, UR8, UR9, UR15 ;  /* 0x00000009080f72a4 */ /* 0x000fe4000f8e020f */
[----:B------:R-:W-:-:S02]  /*1270*/  ULOP3.LUT UR19, UR20, UR19, URZ, 0xc0, !UPT ;  /* 0x0000001314137292 */ /* 0x000fc4000f8ec03f */
[----:B------:R-:W-:Y:S01]  /*1280*/  UIMAD UR8, UR10, UR23, UR26 ;  /* 0x000000170a0872a4 */ /* 0x000fe2000f8e021a */
[----:B------:R-:W-:Y:S01]  /*1290*/  ULDC UR9, c[0x0][0x610] ;  /* 0x0001840000097ab9 */ /* 0x000fe20000000800 */
[----:B------:R-:W-:Y:S02]  /*12a0*/  UISETP.NE.AND UP1, UPT, UR45, URZ, UPT ;  /* 0x0000003f2d00728c */ /* 0x000fe4000bf25270 */
[----:B------:R-:W-:Y:S02]  /*12b0*/  UIMAD UR7, UR15, UR9, UR7 ;  /* 0x000000090f0772a4 */ /* 0x000fe4000f8e0207 */
[----:B------:R-:W-:-:S04]  /*12c0*/  UIMAD UR8, UR8, UR5, UR19 ;  /* 0x00000005080872a4 */ /* 0x000fc8000f8e0213 */
[----:B------:R-:W-:Y:S02]  /*12d0*/  USEL UR5, UR8, UR7, !UP1 ;  /* 0x0000000708057287 */ /* 0x000fe4000c800000 */
[----:B------:R-:W-:-:S04]  /*12e0*/  USEL UR7, UR7, UR8, !UP1 ;  /* 0x0000000807077287 */ /* 0x000fc8000c800000 */
[----:B------:R-:W-:Y:S02]  /*12f0*/  IMAD.U32 R2, RZ, RZ, UR5 ;  /* 0x00000005ff027e24 */ /* 0x000fe4000f8e00ff */
[----:B------:R-:W-:-:S07]  /*1300*/  IMAD.U32 R18, RZ, RZ, UR7 ;  /* 0x00000007ff127e24 */ /* 0x000fce000f8e00ff */
.L_x_11:
[----:B------:R-:W-:Y:S05]  /*1310*/  @!P2 BRA `(.L_x_14) ;  /* 0x00000000000ca947 */ /* 0x000fea0003800000 */
[----:B------:R-:W-:Y:S01]  /*1320*/  UCGABAR_WAIT ;  /* 0x0000000000007dc7 */ /* 0x000fe20008000000 */
[----:B------:R-:W-:Y:S01]  /*1330*/  CCTL.IVALL ;  /* 0x00000000ff00798f */ /* 0x000fe20002000000 */
[----:B------:R-:W-:Y:S05]  /*1340*/  BRA `(.L_x_15) ;  /* 0x0000000000047947 */ /* 0x000fea0003800000 */
.L_x_14:
[----:B------:R-:W-:Y:S06]  /*1350*/  BAR.SYNC.DEFER_BLOCKING 0x0 ;  /* 0x0000000000007b1d */ /* 0x000fec0000010000 */
.L_x_15:
[----:B------:R-:W-:Y:S02]  /*1360*/  ULDC UR4, c[0x0][0x28c] ;  /* 0x0000a30000047ab9 */ /* 0x000fe40000000800 */
[----:B------:R-:W-:-:S04]  /*1370*/  UIADD3 UR4, UR4, 0x7f, URZ ;  /* 0x0000007f04047890 */ /* 0x000fc8000fffe03f */
[----:B------:R-:W-:-:S04]  /*1380*/  USHF.R.S32.HI UR5, URZ, 0x1f, UR4 ;  /* 0x0000001f3f057899 */ /* 0x000fc80008011404 */
[----:B------:R-:W-:-:S04]  /*1390*/  ULEA.HI UR5, UR5, UR4, URZ, 0x7 ;  /* 0x0000000405057291 */ /* 0x000fc8000f8f383f */
[----:B------:R-:W-:Y:S01]  /*13a0*/  USHF.R.S32.HI UR38, URZ, 0x7, UR5 ;  /* 0x000000073f267899 */ /* 0x000fe20008011405 */
[----:B------:R-:W-:Y:S11]  /*13b0*/  @!P3 BRA `(.L_x_16) ;  /* 0x00000054004cb947 */ /* 0x000ff60003800000 */
[----:B------:R-:W-:-:S06]  /*13c0*/  UISETP.GT.U32.AND UP1, UPT, UR14, 0x1, UPT ;  /* 0x000000010e00788c */ /* 0x000fcc000bf24070 */
[----:B------:R-:W-:-:S13]  /*13d0*/  PLOP3.LUT P0, PT, PT, PT, UP1, 0x80, 0x0 ;  /* 0x000000000000781c */ /* 0x000fda0003f0f018 */
[----:B------:R-:W-:Y:S05]  /*13e0*/  @P0 EXIT ;  /* 0x000000000000094d */ /* 0x000fea0003800000 */
.L_x_17:
[----:B------:R-:W-:-:S08]  /*13f0*/  NOP ;  /* 0x0000000000007918 */ /* 0x000fd00000000000 */
[----:B------:R-:W0:Y:S02]  /*1400*/  USETMAXREG.TRY_ALLOC.CTAPOOL UP1, 0xe8 ;  /* 0x000000e8000079c8 */ /* 0x000e240008020600 */
[----:B0-----:R-:W-:-:S13]  /*1410*/  PLOP3.LUT P0, PT, PT, PT, UP1, 0x80, 0x0 ;  /* 0x000000000000781c */ /* 0x001fda0003f0f018 */
[----:B------:R-:W-:Y:S05]  /*1420*/  @!P0 BRA `(.L_x_17) ;  /* 0xfffffffc00f08947 */ /* 0x000fea000383ffff */
[----:B------:R-:W-:-:S13]  /*1430*/  LOP3.LUT P0, RZ, R0, 0xff, RZ, 0xc0, !PT ;  /* 0x000000ff00ff7812 */ /* 0x000fda000780c0ff */
[----:B------:R-:W-:Y:S05]  /*1440*/  @!P0 EXIT ;  /* 0x000000000000894d */ /* 0x000fea0003800000 */
[----:B------:R-:W0:Y:S01]  /*1450*/  S2UR UR5, SR_CgaCtaId ;  /* 0x00000000000579c3 */ /* 0x000e220000008800 */
[CC--:B------:R-:W-:Y:S01]  /*1460*/  LEA.HI R0, R9.reuse, R4.reuse, RZ, 0x2 ;  /* 0x0000000409007211 */ /* 0x0c0fe200078f10ff */
[----:B------:R-:W-:Y:S01]  /*1470*/  UMOV UR40, 0x400 ;  /* 0x0000040000287882 */ /* 0x000fe20000000000 */
[----:B------:R-:W-:Y:S01]  /*1480*/  LEA.HI R9, R9, R4, RZ, 0x5 ;  /* 0x0000000409097211 */ /* 0x000fe200078f28ff */
[----:B------:R-:W-:Y:S01]  /*1490*/  USHF.R.U32.HI UR4, URZ, 0x1, UR38 ;  /* 0x000000013f047899 */ /* 0x000fe20008011626 */
[--C-:B------:R-:W-:Y:S01]  /*14a0*/  SHF.R.S32.HI R90, RZ, 0x2, R0.reuse ;  /* 0x00000002ff5a7819 */ /* 0x100fe20000011400 */
[----:B------:R-:W-:Y:S01]  /*14b0*/  ULOP3.LUT UR44, UR38, 0x1, URZ, 0xc0, !UPT ;  /* 0x00000001262c7892 */ /* 0x000fe2000f8ec03f */
[----:B------:R-:W-:Y:S01]  /*14c0*/  SHF.R.S32.HI R3, RZ, 0x1f, R0 ;  /* 0x0000001fff037819 */ /* 0x000fe20000011400 */
[----:B------:R-:W2:Y:S01]  /*14d0*/  LDC.64 R94, c[0x0][0x5c8] ;  /* 0x00017200ff5e7b82 */ /* 0x000ea20000000a00 */
[----:B------:R-:W-:Y:S01]  /*14e0*/  SHF.R.S32.HI R9, RZ, 0x5, R9 ;  /* 0x00000005ff097819 */ /* 0x000fe20000011409 */
[----:B------:R-:W-:Y:S01]  /*14f0*/  ULDC.64 UR10, c[0x0][0x288] ;  /* 0x0000a200000a7ab9 */ /* 0x000fe20000000a00 */
[----:B------:R-:W-:Y:S01]  /*1500*/  LEA.HI R3, R3, R90, RZ, 0x3 ;  /* 0x0000005a03037211 */ /* 0x000fe200078f18ff */
[----:B------:R-:W-:-:S02]  /*1510*/  UISETP.LT.AND UP1, UPT, UR38, 0x1, UPT ;  /* 0x000000012600788c */ /* 0x000fc4000bf21270 */
[----:B------:R-:W-:Y:S01]  /*1520*/  ULOP3.LUT UR4, UR4, 0x1, URZ, 0xc0, !UPT ;  /* 0x0000000104047892 */ /* 0x000fe2000f8ec03f */
[----:B------:R-:W-:Y:S01]  /*1530*/  LOP3.LUT R3, R3, 0xfffffff8, RZ, 0xc0, !PT ;  /* 0xfffffff803037812 */ /* 0x000fe200078ec0ff */
[----:B------:R-:W-:Y:S01]  /*1540*/  ULDC UR43, c[0x0][0x658] ;  /* 0x00019600002b7ab9 */ /* 0x000fe20000000800 */
[----:B------:R-:W-:Y:S01]  /*1550*/  UMOV UR6, 0xffffffff ;  /* 0xffffffff00067882 */ /* 0x000fe20000000000 */
[----:B------:R-:W-:Y:S01]  /*1560*/  ULDC UR8, c[0x0][0x284] ;  /* 0x0000a10000087ab9 */ /* 0x000fe20000000800 */
[----:B------:R-:W-:Y:S01]  /*1570*/  USEL UR44, UR44, URZ, !UP0 ;  /* 0x0000003f2c2c7287 */ /* 0x000fe2000c000000 */
[----:B------:R-:W-:Y:S01]  /*1580*/  IMAD.IADD R90, R90, 0x1, -R3 ;  /* 0x000000015a5a7824 */ /* 0x000fe200078e0a03 */
[----:B------:R-:W-:Y:S01]  /*1590*/  LOP3.LUT R3, R0, 0xfffffffc, RZ, 0xc0, !PT ;  /* 0xfffffffc00037812 */ /* 0x000fe200078ec0ff */
[----:B------:R-:W-:Y:S01]  /*15a0*/  VIADD R0, R5, 0xffffffff ;  /* 0xffffffff05007836 */ /* 0x000fe20000000000 */
[----:B------:R-:W-:Y:S01]  /*15b0*/  USEL UR46, UR38, 0x1, UP1 ;  /* 0x00000001262e7887 */ /* 0x000fe20008800000 */
[--C-:B------:R-:W-:Y:S01]  /*15c0*/  IMAD R98, R9, -0x10, -R90.reuse ;  /* 0xfffffff009627824 */ /* 0x100fe200078e0a5a */
[----:B0-----:R-:W-:Y:S01]  /*15d0*/  ULEA UR40, UR5, UR40, 0x18 ;  /* 0x0000002805287291 */ /* 0x001fe2000f8ec03f */
[----:B------:R-:W-:Y:S01]  /*15e0*/  IMAD.IADD R3, R4, 0x1, -R3 ;  /* 0x0000000104037824 */ /* 0x000fe200078e0a03 */
[C---:B------:R-:W-:Y:S01]  /*15f0*/  ISETP.NE.AND P0, PT, R0.reuse, RZ, PT ;  /* 0x000000ff0000720c */ /* 0x040fe20003f05270 */
[----:B------:R-:W-:Y:S01]  /*1600*/  IMAD.SHL.U32 R0, R0, 0x8, RZ ;  /* 0x0000000800007824 */ /* 0x000fe200078e00ff */
[----:B------:R-:W-:Y:S01]  /*1610*/  UIADD3 UR50, UR40, 0x30, URZ ;  /* 0x0000003028327890 */ /* 0x000fe2000fffe03f */
[--C-:B------:R-:W-:Y:S01]  /*1620*/  SHF.R.S32.HI R91, RZ, 0x1f, R90.reuse ;  /* 0x0000001fff5b7819 */ /* 0x100fe2000001145a */
[----:B------:R-:W-:Y:S01]  /*1630*/  IMAD.SHL.U32 R92, R3, 0x2, RZ ;  /* 0x00000002035c7824 */ /* 0x000fe200078e00ff */
[----:B------:R-:W-:Y:S01]  /*1640*/  USHF.L.U32 UR6, UR6, UR43, URZ ;  /* 0x0000002b06067299 */ /* 0x000fe2000800063f */
[----:B------:R-:W-:Y:S01]  /*1650*/  IMAD.U32 R4, RZ, RZ, UR10 ;  /* 0x0000000aff047e24 */ /* 0x000fe2000f8e00ff */
[----:B------:R-:W-:Y:S01]  /*1660*/  LOP3.LUT R0, R0, 0x8, RZ, 0xc0, !PT ;  /* 0x0000000800007812 */ /* 0x000fe200078ec0ff */
[----:B------:R-:W-:Y:S01]  /*1670*/  UISETP.EQ.U32.AND UP0, UPT, UR4, 0x1, !UP0 ;  /* 0x000000010400788c */ /* 0x000fe2000c702070 */
[C---:B--2---:R-:W-:Y:S01]  /*1680*/  SHF.L.U64.HI R89, R94.reuse, 0x3, R95 ;  /* 0x000000035e597819 */ /* 0x044fe2000001025f */
[----:B------:R-:W-:Y:S01]  /*1690*/  IMAD.WIDE R90, R9, 0x10, R90 ;  /* 0x00000010095a7825 */ /* 0x000fe200078e025a */
[----:B------:R-:W-:Y:S01]  /*16a0*/  SEL R100, RZ, 0x1, P0 ;  /* 0x00000001ff647807 */ /* 0x000fe20000000000 */
[----:B------:R-:W-:Y:S01]  /*16b0*/  ULDC UR42, c[0x0][0x600] ;  /* 0x00018000002a7ab9 */ /* 0x000fe20000000800 */
[----:B------:R-:W-:Y:S01]  /*16c0*/  LEA R96, R5, UR50, 0x3 ;  /* 0x0000003205607c11 */ /* 0x000fe2000f8e18ff */
[----:B------:R-:W-:Y:S01]  /*16d0*/  IMAD.SHL.U32 R94, R94, 0x8, RZ ;  /* 0x000000085e5e7824 */ /* 0x000fe200078e00ff */
[C---:B------:R-:W-:Y:S01]  /*16e0*/  LOP3.LUT R101, R0.reuse, 0x8, RZ, 0x3c, !PT ;  /* 0x0000000800657812 */ /* 0x040fe200078e3cff */
[----:B------:R-:W-:Y:S01]  /*16f0*/  IMAD R95, R3, -0x2, R4 ;  /* 0xfffffffe035f7824 */ /* 0x000fe200078e0204 */
[----:B------:R-:W-:Y:S01]  /*1700*/  LOP3.LUT R97, R0, 0x18, RZ, 0x3c, !PT ;  /* 0x0000001800617812 */ /* 0x000fe200078e3cff */
[----:B------:R-:W-:Y:S01]  /*1710*/  VIADD R98, R98, UR8 ;  /* 0x0000000862627c36 */ /* 0x000fe20008000000 */
[----:B------:R-:W-:Y:S01]  /*1720*/  SHF.R.S32.HI R93, RZ, 0x1f, R92 ;  /* 0x0000001fff5d7819 */ /* 0x000fe2000001145c */
[----:B------:R-:W-:Y:S01]  /*1730*/  UMOV UR7, 0x1 ;  /* 0x0000000100077882 */ /* 0x000fe20000000000 */
[----:B------:R-:W-:-:S02]  /*1740*/  ULOP3.LUT UR49, UR39, 0x1, URZ, 0xfc, !UPT ;  /* 0x0000000127317892 */ /* 0x000fc4000f8efc3f */
[----:B------:R-:W-:Y:S02]  /*1750*/  USHF.L.U64.HI UR36, UR54, 0x1, UR37 ;  /* 0x0000000136247899 */ /* 0x000fe40008010225 */
[----:B------:R-:W-:Y:S02]  /*1760*/  UIADD3 UR41, UR11, 0xfe, URZ ;  /* 0x000000fe0b297890 */ /* 0x000fe4000fffe03f */
[----:B------:R-:W-:Y:S02]  /*1770*/  UIADD3 UR42, UR42, -0x1, URZ ;  /* 0xffffffff2a2a7890 */ /* 0x000fe4000fffe03f */
[----:B------:R-:W-:Y:S02]  /*1780*/  USHF.L.U32 UR43, UR7, UR43, URZ ;  /* 0x0000002b072b7299 */ /* 0x000fe4000800063f */
[----:B------:R-:W-:Y:S02]  /*1790*/  UIADD3 UR46, -UR46, UR38, URZ ;  /* 0x000000262e2e7290 */ /* 0x000fe4000fffe13f */
[----:B------:R-:W-:-:S02]  /*17a0*/  ULOP3.LUT UR47, URZ, UR6, URZ, 0x33, !UPT ;  /* 0x000000063f2f7292 */ /* 0x000fc4000f8e333f */
[----:B------:R-:W-:-:S12]  /*17b0*/  USEL UR48, URZ, 0x1, !UP0 ;  /* 0x000000013f307887 */ /* 0x000fd8000c000000 */
.L_x_165:
[----:B------:R-:W-:-:S04]  /*17c0*/  SHF.L.U32 R3, R100, 0x1f, RZ ;  /* 0x0000001f64037819 */ /* 0x000fc800000006ff */
[----:B------:R-:W0:Y:S02]  /*17d0*/  SYNCS.PHASECHK.TRANS64.TRYWAIT P0, [R96+URZ+-0x8], R3 ;  /* 0xfffff803600075a7 */ /* 0x000e24000800017f */
[----:B01234-:R-:W-:Y:S05]  /*17e0*/  @!P0 BRA `(.L_x_18) ;  /* 0x0000006000948947 */ /* 0x01ffea0003800000 */
.L_x_185:
[----:B------:R-:W-:Y:S02]  /*17f0*/  ULDC UR4, c[0x0][0x28c] ;  /* 0x0000a30000047ab9 */ /* 0x000fe40000000800 */
[----:B------:R-:W-:-:S13]  /*1800*/  ISETP.LT.AND P0, PT, RZ, UR4, PT ;  /* 0x00000004ff007c0c */ /* 0x000fda000bf01270 */
[----:B------:R-:W-:Y:S05]  /*1810*/  @P0 BRA `(.L_x_19) ;  /* 0x0000000000400947 */ /* 0x000fea0003800000 */
[----:B------:R-:W-:Y:S01]  /*1820*/  MOV R0, 0x0 ;  /* 0x0000000000007802 */ /* 0x000fe20000000f00 */
[----:B------:R-:W-:Y:S01]  /*1830*/  ULDC.64 UR4, c[0x4][0x68] ;  /* 0x01001a0000047ab9 */ /* 0x000fe20000000a00 */
[----:B------:R-:W-:Y:S01]  /*1840*/  ULDC.64 UR6, c[0x4][0x8] ;  /* 0x0100020000067ab9 */ /* 0x000fe20000000a00 */
[----:B------:R-:W-:Y:S01]  /*1850*/  IMAD.U32 R4, RZ, RZ, UR4 ;  /* 0x00000004ff047e24 */ /* 0x000fe2000f8e00ff */
[----:B------:R1:W2:Y:S01]  /*1860*/  LDC.64 R14, c[0x4][R0] ;  /* 0x01000000000e7b82 */ /* 0x0002a20000000a00 */
[----:B------:R-:W-:Y:S01]  /*1870*/  IMAD.U32 R5, RZ, RZ, UR5 ;  /* 0x00000005ff057e24 */ /* 0x000fe2000f8e00ff */
[----:B------:R-:W-:Y:S01]  /*1880*/  ULDC.64 UR4, c[0x4][0x70] ;  /* 0x01001c0000047ab9 */ /* 0x000fe20000000a00 */
[----:B------:R-:W-:Y:S02]  /*1890*/  IMAD.U32 R10, RZ, RZ, UR6 ;  /* 0x00000006ff0a7e24 */ /* 0x000fe4000f8e00ff */
[----:B------:R-:W-:Y:S02]  /*18a0*/  IMAD.U32 R6, RZ, RZ, UR4 ;  /* 0x00000004ff067e24 */ /* 0x000fe4000f8e00ff */
[----:B------:R-:W-:-:S02]  /*18b0*/  IMAD.U32 R7, RZ, RZ, UR5 ;  /* 0x00000005ff077e24 */ /* 0x000fc4000f8e00ff */
[----:B------:R-:W-:Y:S02]  /*18c0*/  IMAD.U32 R11, RZ, RZ, UR7 ;  /* 0x00000007ff0b7e24 */ /* 0x000fe4000f8e00ff */
[----:B------:R-:W-:Y:S02]  /*18d0*/  IMAD.MOV.U32 R8, RZ, RZ, 0x1e1 ;  /* 0x000001e1ff087424 */ /* 0x000fe400078e00ff */
[----:B------:R-:W-:Y:S02]  /*18e0*/  IMAD.MOV.U32 R12, RZ, RZ, 0x1 ;  /* 0x00000001ff0c7424 */ /* 0x000fe400078e00ff */
[----:B-1----:R-:W-:-:S07]  /*18f0*/  IMAD.MOV.U32 R13, RZ, RZ, RZ ;  /* 0x000000ffff0d7224 */ /* 0x002fce00078e00ff */
[----:B------:R-:W-:-:S07]  /*1900*/  LEPC R20, `(.L_x_19) ;  /* 0x000000001014794e */ /* 0x000fce0000000000 */
[----:B0-2--5:R-:W-:Y:S05]  /*1910*/  CALL.ABS.NOINC R14 ;  /* 0x000000000e007343 */ /* 0x025fea0003c00000 */
.L_x_19:
[----:B------:R-:W-:-:S05]  /*1920*/  IMAD.U32 R0, RZ, RZ, UR49 ;  /* 0x00000031ff007e24 */ /* 0x000fca000f8e00ff */
[----:B------:R-:W-:-:S13]  /*1930*/  ISETP.NE.AND P0, PT, R0, 0x3, PT ;  /* 0x000000030000780c */ /* 0x000fda0003f05270 */
[----:B------:R-:W-:Y:S05]  /*1940*/  @!P0 BRA `(.L_x_20) ;  /* 0x0000000000048947 */ /* 0x000fea0003800000 */
[----:B------:R-:W-:Y:S01]  /*1950*/  BPT.TRAP 0x1 ;  /* 0x000000040000795c */ /* 0x000fe20000300000 */
.L_x_20:
[----:B0-----:R-:W-:Y:S02]  /*1960*/  IMAD.U32 R3, RZ, RZ, UR44 ;  /* 0x0000002cff037e24 */ /* 0x001fe4000f8e00ff */
[----:B------:R-:W-:-:S03]  /*1970*/  IMAD.U32 R0, RZ, RZ, UR48 ;  /* 0x00000030ff007e24 */ /* 0x000fc6000f8e00ff */
[----:B------:R-:W-:Y:S02]  /*1980*/  LEA R3, R3, UR40, 0x3 ;  /* 0x0000002803037c11 */ /* 0x000fe4000f8e18ff */
[----:B------:R-:W-:-:S04]  /*1990*/  SHF.L.U32 R0, R0, 0x1f, RZ ;  /* 0x0000001f00007819 */ /* 0x000fc800000006ff */
[----:B------:R0:W1:Y:S01]  /*19a0*/  SYNCS.PHASECHK.TRANS64.TRYWAIT P1, [R3+URZ], R0 ;  /* 0x00000000030075a7 */ /* 0x000062000802017f */
[----:B------:R-:W-:Y:S05]  /*19b0*/  @!P0 BRA `(.L_x_21) ;  /* 0x0000000000048947 */ /* 0x000fea0003800000 */
[----:B------:R-:W-:Y:S01]  /*19c0*/  BPT.TRAP 0x1 ;  /* 0x000000040000795c */ /* 0x000fe20000300000 */
.L_x_21:
[----:B------:R-:W-:-:S05]  /*19d0*/  IMAD.U32 R4, RZ, RZ, UR46 ;  /* 0x0000002eff047e24 */ /* 0x000fca000f8e00ff */
[----:B------:R-:W-:Y:S01]  /*19e0*/  ISETP.GE.AND P2, PT, R4, 0x1, PT ;  /* 0x000000010400780c */ /* 0x000fe20003f46270 */
[----:B-1----:R-:W-:-:S12]  /*19f0*/  @P1 BRA `(.L_x_22) ;  /* 0x0000000000081947 */ /* 0x002fd80003800000 */
[----:B------:R-:W1:Y:S02]  /*1a00*/  SYNCS.PHASECHK.TRANS64.TRYWAIT P1, [R3+URZ], R0 ;  /* 0x00000000030075a7 */ /* 0x000e64000802017f */
[----:B-1----:R-:W-:Y:S05]  /*1a10*/  @!P1 BRA `(.L_x_23) ;  /* 0x00000060001c9947 */ /* 0x002fea0003800000 */
.L_x_22:
[----:B------:R-:W-:Y:S05]  /*1a20*/  WARPSYNC.ALL ;  /* 0x0000000000007948 */ /* 0x000fea0003800000 */
[----:B------:R-:W-:Y:S01]  /*1a30*/  UIADD3 UR4, UR40, 0x100, URZ ;  /* 0x0000010028047890 */ /* 0x000fe2000fffe03f */
[----:B------:R-:W-:Y:S01]  /*1a40*/  WARPGROUP.ARRIVE ;  /* 0x00000000000079c5 */ /* 0x000fe20000000000 */
[----:B------:R-:W-:Y:S02]  /*1a50*/  UIADD3 UR5, UR40, 0x10100, URZ ;  /* 0x0001010028057890 */ /* 0x000fe4000fffe03f */
[----:B------:R-:W-:Y:S02]  /*1a60*/  USHF.R.U32.HI UR4, URZ, 0x4, UR4 ;  /* 0x000000043f047899 */ /* 0x000fe40008011604 */
[----:B------:R-:W-:-:S02]  /*1a70*/  USHF.R.U32.HI UR5, URZ, 0x4, UR5 ;  /* 0x000000043f057899 */ /* 0x000fc40008011605 */
[----:B------:R-:W-:Y:S02]  /*1a80*/  ULOP3.LUT UR4, UR4, 0x3fff, URZ, 0xc0, !UPT ;  /* 0x00003fff04047892 */ /* 0x000fe4000f8ec03f */
[----:B------:R-:W-:Y:S02]  /*1a90*/  ULOP3.LUT UR5, UR5, 0x3fff, URZ, 0xc0, !UPT ;  /* 0x00003fff05057892 */ /* 0x000fe4000f8ec03f */
[----:B------:R-:W-:Y:S02]  /*1aa0*/  ULOP3.LUT UR8, UR4, 0x10000, URZ, 0xfc, !UPT ;  /* 0x0001000004087892 */ /* 0x000fe4000f8efc3f */
[----:B------:R-:W-:Y:S02]  /*1ab0*/  ULOP3.LUT UR9, UR5, 0x10000, URZ, 0xfc, !UPT ;  /* 0x0001000005097892 */ /* 0x000fe4000f8efc3f */
[----:B------:R-:W-:Y:S02]  /*1ac0*/  ULEA UR11, UR44, UR8, 0xb ;  /* 0x000000082c0b7291 */ /* 0x000fe4000f8e583f */
[----:B------:R-:W-:Y:S01]  /*1ad0*/  ULEA UR10, UR44, UR9, 0xc ;  /* 0x000000092c0a7291 */ /* 0x000fe2000f8e603f */
[----:B------:R-:W-:Y:S01]  /*1ae0*/  UMOV UR5, 0x40000040 ;  /* 0x4000004000057882 */ /* 0x000fe20000000000 */
[----:B------:R-:W-:-:S03]  /*1af0*/  UMOV UR7, 0x40000040 ;  /* 0x4000004000077882 */ /* 0x000fc60000000000 */
[----:B------:R-:W-:Y:S02]  /*1b00*/  UMOV UR4, UR11 ;  /* 0x0000000b00047c82 */ /* 0x000fe40008000000 */
[----:B------:R-:W-:Y:S02]  /*1b10*/  UMOV UR6, UR10 ;  /* 0x0000000a00067c82 */ /* 0x000fe40008000000 */
[----:B------:R-:W-:Y:S01]  /*1b20*/  HGMMA.64x128x8.F32.TF32 R24, gdesc[UR4], RZ, !UPT, gsb0 ;  /* 0x05e00000041879f0 */ /* 0x000fe2000c0028ff */
[----:B------:R-:W-:Y:S02]  /*1b30*/  UIADD3 UR4, UR11, 0x2, URZ ;  /* 0x000000020b047890 */ /* 0x000fe4000fffe03f */
[----:B------:R-:W-:Y:S01]  /*1b40*/  UIADD3 UR6, UR10, 0x2, URZ ;  /* 0x000000020a067890 */ /* 0x000fe2000fffe03f */
[----:B------:R-:W-:Y:S01]  /*1b50*/  UMOV UR5, 0x40000040 ;  /* 0x4000004000057882 */ /* 0x000fe20000000000 */
[----:B------:R-:W-:Y:S01]  /*1b60*/  UMOV UR7, 0x40000040 ;  /* 0x4000004000077882 */ /* 0x000fe20000000000 */
[----:B------:R-:W-:-:S02]  /*1b70*/  WARPGROUP.DEPBAR.LE gsb0, 0x0 ;  /* 0x00008000000079c5 */ /* 0x000fc40000010000 */
[----:B------:R-:W-:-:S06]  /*1b80*/  WARPGROUP.ARRIVE ;  /* 0x00000000000079c5 */ /* 0x000fcc0000000000 */
[----:B------:R-:W-:Y:S01]  /*1b90*/  HGMMA.64x128x8.F32.TF32 R24, gdesc[UR4], R24, gsb0 ;  /* 0x05e00000041879f0 */ /* 0x000fe20008002818 */
[----:B------:R-:W-:Y:S02]  /*1ba0*/  UIADD3 UR4, UR11, 0x4, URZ ;  /* 0x000000040b047890 */ /* 0x000fe4000fffe03f */
[----:B------:R-:W-:Y:S01]  /*1bb0*/  UIADD3 UR6, UR10, 0x4, URZ ;  /* 0x000000040a067890 */ /* 0x000fe2000fffe03f */
[----:B------:R-:W-:Y:S01]  /*1bc0*/  UMOV UR5, 0x40000040 ;  /* 0x4000004000057882 */ /* 0x000fe20000000000 */
[----:B------:R-:W-:Y:S01]  /*1bd0*/  UMOV UR7, 0x40000040 ;  /* 0x4000004000077882 */ /* 0x000fe20000000000 */
[----:B------:R-:W-:Y:S02]  /*1be0*/  WARPGROUP.DEPBAR.LE gsb0, 0x0 ;  /* 0x00008000000079c5 */ /* 0x000fe40000010000 */
        /* <DEDUP_REMOVED lines=92> */
[----:B------:R-:W-:Y:S03]  /*21b0*/  HGMMA.64x128x8.F32.TF32 R24, gdesc[UR4], R24, gsb0 ;  /* 0x05e00000041879f0 */ /* 0x000fe60008002818 */
[----:B------:R-:W-:Y:S02]  /*21c0*/  WARPGROUP.DEPBAR.LE gsb0, 0x0 ;  /* 0x00008000000079c5 */ /* 0x000fe40000010000 */
[----:B------:R-:W-:Y:S05]  /*21d0*/  @!P2 BRA `(.L_x_24) ;  /* 0x000000080068a947 */ /* 0x000fea0003800000 */
[----:B------:R-:W-:Y:S01]  /*21e0*/  UIADD3 UR10, UR44, 0x1, URZ ;  /* 0x000000012c0a7890 */ /* 0x000fe2000fffe03f */
[----:B01----:R-:W-:Y:S02]  /*21f0*/  IMAD.U32 R0, RZ, RZ, UR46 ;  /* 0x0000002eff007e24 */ /* 0x003fe4000f8e00ff */
[----:B------:R-:W-:Y:S01]  /*2200*/  IMAD.U32 R3, RZ, RZ, UR44 ;  /* 0x0000002cff037e24 */ /* 0x000fe2000f8e00ff */
[----:B------:R-:W-:-:S04]  /*2210*/  UISETP.NE.AND UP0, UPT, UR10, 0x2, UPT ;  /* 0x000000020a00788c */ /* 0x000fc8000bf05270 */
[----:B------:R-:W-:Y:S02]  /*2220*/  USEL UR4, URZ, 0x1, UP0 ;  /* 0x000000013f047887 */ /* 0x000fe40008000000 */
[----:B------:R-:W-:Y:S02]  /*2230*/  USEL UR10, UR10, URZ, UP0 ;  /* 0x0000003f0a0a7287 */ /* 0x000fe40008000000 */
[----:B------:R-:W-:-:S06]  /*2240*/  ULOP3.LUT UR4, UR48, UR4, URZ, 0x3c, !UPT ;  /* 0x0000000430047292 */ /* 0x000fcc000f8e3c3f */
[----:B------:R-:W-:-:S07]  /*2250*/  IMAD.U32 R6, RZ, RZ, UR4 ;  /* 0x00000004ff067e24 */ /* 0x000fce000f8e00ff */
.L_x_31:
[----:B------:R-:W-:Y:S05]  /*2260*/  @!P0 BRA `(.L_x_25) ;  /* 0x0000000000048947 */ /* 0x000fea0003800000 */
[----:B------:R-:W-:Y:S01]  /*2270*/  BPT.TRAP 0x1 ;  /* 0x000000040000795c */ /* 0x000fe20000300000 */
.L_x_25:
[----:B------:R-:W-:Y:S01]  /*2280*/  ULEA UR4, UR10, UR40, 0x3 ;  /* 0x000000280a047291 */ /* 0x000fe2000f8e183f */
[----:B------:R-:W-:-:S08]  /*2290*/  SHF.L.U32 R4, R6, 0x1f, RZ ;  /* 0x0000001f06047819 */ /* 0x000fd000000006ff */
[----:B------:R0:W1:Y:S01]  /*22a0*/  SYNCS.PHASECHK.TRANS64.TRYWAIT P1, [UR4], R4 ;  /* 0x00000004ff0075a7 */ /* 0x0000620008020144 */
[----:B------:R-:W-:Y:S05]  /*22b0*/  @!P0 BRA `(.L_x_26) ;  /* 0x0000000000048947 */ /* 0x000fea0003800000 */
[----:B------:R-:W-:Y:S01]  /*22c0*/  BPT.TRAP 0x1 ;  /* 0x000000040000795c */ /* 0x000fe20000300000 */
.L_x_26:
[----:B-1----:R-:W-:Y:S05]  /*22d0*/  @P1 BRA `(.L_x_27) ;  /* 0x0000000000081947 */ /* 0x002fea0003800000 */
[----:B------:R-:W1:Y:S02]  /*22e0*/  SYNCS.PHASECHK.TRANS64.TRYWAIT P1, [UR4], R4 ;  /* 0x00000004ff0075a7 */ /* 0x000e640008020144 */
[----:B-1----:R-:W-:Y:S05]  /*22f0*/  @!P1 BRA `(.L_x_28) ;  /* 0x0000005400f89947 */ /* 0x002fea0003800000 */
.L_x_27:
[----:B------:R-:W-:Y:S01]  /*2300*/  ULEA UR11, UR10, UR9, 0xc ;  /* 0x000000090a0b7291 */ /* 0x000fe2000f8e603f */
[----:B------:R-:W-:Y:S01]  /*2310*/  WARPGROUP.ARRIVE ;  /* 0x00000000000079c5 */ /* 0x000fe20000000000 */
[----:B------:R-:W-:Y:S01]  /*2320*/  ULEA UR12, UR10, UR8, 0xb ;  /* 0x000000080a0c7291 */ /* 0x000fe2000f8e583f */
[----:B------:R-:W-:Y:S01]  /*2330*/  UMOV UR7, 0x40000040 ;  /* 0x4000004000077882 */ /* 0x000fe20000000000 */
[----:B------:R-:W-:-:S03]  /*2340*/  UMOV UR5, 0x40000040 ;  /* 0x4000004000057882 */ /* 0x000fc60000000000 */
[----:B------:R-:W-:Y:S02]  /*2350*/  UMOV UR6, UR11 ;  /* 0x0000000b00067c82 */ /* 0x000fe40008000000 */
[----:B------:R-:W-:Y:S02]  /*2360*/  UMOV UR4, UR12 ;  /* 0x0000000c00047c82 */ /* 0x000fe40008000000 */
[----:B------:R-:W-:Y:S01]  /*2370*/  HGMMA.64x128x8.F32.TF32 R24, gdesc[UR4], R24, gsb0 ;  /* 0x05e00000041879f0 */ /* 0x000fe20008002818 */
        /* <DEDUP_REMOVED lines=107> */
[----:B------:R-:W-:Y:S01]  /*2a30*/  BPT.TRAP 0x1 ;  /* 0x000000040000795c */ /* 0x000fe20000300000 */
.L_x_29:
[----:B------:R-:W-:Y:S01]  /*2a40*/  ISETP.NE.AND P1, PT, R99, RZ, PT ;  /* 0x000000ff6300720c */ /* 0x000fe20003f25270 */
[----:B------:R-:W-:-:S12]  /*2a50*/  UISETP.GT.U32.AND UP0, UPT, UR39, 0x1, UPT ;  /* 0x000000012700788c */ /* 0x000fd8000bf04070 */
[----:B01----:R-:W-:-:S05]  /*2a60*/  @P1 LEA R4, R3, UR40, 0x3 ;  /* 0x0000002803041c11 */ /* 0x003fca000f8e18ff */
[----:B------:R-:W-:-:S05]  /*2a70*/  @P1 VIADD R5, R4, 0x10 ;  /* 0x0000001004051836 */ /* 0x000fca0000000000 */
[----:B------:R-:W-:-:S04]  /*2a80*/  @P1 PRMT R5, R22, 0x654, R5 ;  /* 0x0000065416051816 */ /* 0x000fc80000000005 */
[----:B------:R0:W-:Y:S01]  /*2a90*/  @P1 SYNCS.ARRIVE.TRANS64.RED.A1T0 RZ, [R5+URZ], RZ ;  /* 0x000000ff05ff19a7 */ /* 0x0001e2000810043f */
[----:B------:R-:W-:-:S13]  /*2aa0*/  PLOP3.LUT P1, PT, PT, PT, UP0, 0x80, 0x0 ;  /* 0x000000000000781c */ /* 0x000fda0003f2f008 */
[----:B0-----:R-:W-:Y:S05]  /*2ab0*/  @P1 BRA `(.L_x_30) ;  /* 0x0000000000041947 */ /* 0x001fea0003800000 */
[----:B------:R-:W-:Y:S01]  /*2ac0*/  BPT.TRAP 0x1 ;  /* 0x000000040000795c */ /* 0x000fe20000300000 */
.L_x_30:
[----:B------:R-:W-:Y:S01]  /*2ad0*/  UIADD3 UR10, UR10, 0x1, URZ ;  /* 0x000000010a0a7890 */ /* 0x000fe2000fffe03f */
[C---:B------:R-:W-:Y:S01]  /*2ae0*/  ISETP.GT.AND P2, PT, R0.reuse, 0x1, PT ;  /* 0x000000010000780c */ /* 0x040fe20003f44270 */
[----:B------:R-:W-:Y:S02]  /*2af0*/  VIADD R3, R3, 0x1 ;  /* 0x0000000103037836 */ /* 0x000fe40000000000 */
[----:B------:R-:W-:Y:S01]  /*2b00*/  UISETP.NE.AND UP0, UPT, UR10, 0x2, UPT ;  /* 0x000000020a00788c */ /* 0x000fe2000bf05270 */
[----:B------:R-:W-:Y:S02]  /*2b10*/  VIADD R0, R0, 0xffffffff ;  /* 0xffffffff00007836 */ /* 0x000fe40000000000 */
[C---:B------:R-:W-:Y:S01]  /*2b20*/  ISETP.NE.AND P1, PT, R3.reuse, 0x2, PT ;  /* 0x000000020300780c */ /* 0x040fe20003f25270 */
[----:B------:R-:W-:Y:S02]  /*2b30*/  USEL UR4, URZ, 0x1, UP0 ;  /* 0x000000013f047887 */ /* 0x000fe40008000000 */
[----:B------:R-:W-:Y:S01]  /*2b40*/  USEL UR10, UR10, URZ, UP0 ;  /* 0x0000003f0a0a7287 */ /* 0x000fe20008000000 */
[----:B------:R-:W-:-:S03]  /*2b50*/  SEL R3, R3, RZ, P1 ;  /* 0x000000ff03037207 */ /* 0x000fc60000800000 */
[----:B------:R-:W-:Y:S01]  /*2b60*/  LOP3.LUT R6, R6, UR4, RZ, 0x3c, !PT ;  /* 0x0000000406067c12 */ /* 0x000fe2000f8e3cff */
[----:B------:R-:W-:Y:S07]  /*2b70*/  @P2 BRA `(.L_x_31) ;  /* 0xfffffff400b82947 */ /* 0x000fee000383ffff */
.L_x_24:
[----:B01----:R-:W0:Y:S01]  /*2b80*/  LDC R0, c[0x0][0x28c] ;  /* 0x0000a300ff007b82 */ /* 0x003e220000000800 */
[----:B------:R1:W-:Y:S01]  /*2b90*/  SYNCS.ARRIVE.TRANS64.A1T0 RZ, [R101+UR50], RZ ;  /* 0x000000ff65ff79a7 */ /* 0x0003e20008100032 */
[----:B0-----:R-:W-:-:S13]  /*2ba0*/  ISETP.GE.AND P1, PT, R0, 0x1, PT ;  /* 0x000000010000780c */ /* 0x001fda0003f26270 */
[----:B-1----:R-:W-:Y:S05]  /*2bb0*/  @!P1 BRA `(.L_x_32) ;  /* 0x0000000000409947 */ /* 0x002fea0003800000 */
[----:B------:R-:W-:Y:S05]  /*2bc0*/  @!P0 BRA `(.L_x_33) ;  /* 0x0000000000048947 */ /* 0x000fea0003800000 */
[----:B------:R-:W-:Y:S01]  /*2bd0*/  BPT.TRAP 0x1 ;  /* 0x000000040000795c */ /* 0x000fe20000300000 */
.L_x_33:
[----:B------:R-:W-:Y:S01]  /*2be0*/  ISETP.NE.AND P0, PT, R99, RZ, PT ;  /* 0x000000ff6300720c */ /* 0x000fe20003f05270 */
[----:B------:R-:W-:-:S12]  /*2bf0*/  IMAD.U32 R3, RZ, RZ, UR40 ;  /* 0x00000028ff037e24 */ /* 0x000fd8000f8e00ff */
[----:B------:R-:W-:-:S05]  /*2c00*/  VOTEU.ANY UP0, P0 ;  /* 0x00000000003f7886 */ /* 0x000fca0000000100 */
[----:B------:R-:W-:Y:S02]  /*2c10*/  @UP0 UIADD3 UR4, UR46, UR44, URZ ;  /* 0x0000002c2e040290 */ /* 0x000fe4000fffe03f */
[----:B------:R-:W-:-:S04]  /*2c20*/  UISETP.GT.U32.AND UP0, UPT, UR39, 0x1, UPT ;  /* 0x000000012700788c */ /* 0x000fc8000bf04070 */
[----:B------:R-:W-:-:S04]  /*2c30*/  IMAD.U32 R0, RZ, RZ, UR4 ;  /* 0x00000004ff007e24 */ /* 0x000fc8000f8e00ff */
[----:B------:R-:W-:-:S05]  /*2c40*/  @P0 IMAD.SHL.U32 R0, R0, 0x8, RZ ;  /* 0x0000000800000824 */ /* 0x000fca00078e00ff */
[----:B------:R-:W-:-:S04]  /*2c50*/  @P0 LOP3.LUT R0, R0, 0x8, RZ, 0xc0, !PT ;  /* 0x0000000800000812 */ /* 0x000fc800078ec0ff */
[----:B------:R-:W-:-:S04]  /*2c60*/  @P0 IADD3 R3, R3, 0x10, R0 ;  /* 0x0000001003030810 */ /* 0x000fc80007ffe000 */
[----:B------:R-:W-:-:S04]  /*2c70*/  @P0 PRMT R3, R22, 0x654, R3 ;  /* 0x0000065416030816 */ /* 0x000fc80000000003 */
[----:B------:R0:W-:Y:S01]  /*2c80*/  @P0 SYNCS.ARRIVE.TRANS64.RED.A1T0 RZ, [R3+URZ], RZ ;  /* 0x000000ff03ff09a7 */ /* 0x0001e2000810043f */
[----:B------:R-:W-:-:S13]  /*2c90*/  PLOP3.LUT P0, PT, PT, PT, UP0, 0x80, 0x0 ;  /* 0x000000000000781c */ /* 0x000fda0003f0f008 */
[----:B0-----:R-:W-:Y:S05]  /*2ca0*/  @P0 BRA `(.L_x_32) ;  /* 0x0000000000040947 */ /* 0x001fea0003800000 */
[----:B------:R-:W-:Y:S01]  /*2cb0*/  BPT.TRAP 0x1 ;  /* 0x000000040000795c */ /* 0x000fe20000300000 */
.L_x_32:
[----:B------:R-:W-:Y:S02]  /*2cc0*/  SHF.L.U32 R3, R100, 0x1f, RZ ;  /* 0x0000001f64037819 */ /* 0x000fe400000006ff */
[----:B------:R-:W-:Y:S02]  /*2cd0*/  SHF.R.S32.HI R13, RZ, 0x1f, R19 ;  /* 0x0000001fff0d7819 */ /* 0x000fe40000011413 */
[----:B------:R-:W0:Y:S02]  /*2ce0*/  SYNCS.PHASECHK.TRANS64.TRYWAIT P0, [R96+URZ+0x8], R3 ;  /* 0x00000803600075a7 */ /* 0x000e24000800017f */
[----:B0-----:R-:W-:Y:S05]  /*2cf0*/  @!P0 BRA `(.L_x_34) ;  /* 0x0000004c00908947 */ /* 0x001fea0003800000 */
.L_x_186:
[----:B------:R-:W-:Y:S01]  /*2d00*/  IMAD.SHL.U32 R5, R18, 0x40, RZ ;  /* 0x0000004012057824 */ /* 0x000fe200078e00ff */
[----:B------:R-:W-:Y:S01]  /*2d10*/  ULDC UR6, c[0x0][0x284] ;  /* 0x0000a10000067ab9 */ /* 0x000fe20000000800 */
[----:B------:R-:W-:Y:S01]  /*2d20*/  IMAD.SHL.U32 R10, R2, 0x80, RZ ;  /* 0x00000080020a7824 */ /* 0x000fe200078e00ff */
[----:B------:R-:W-:Y:S01]  /*2d30*/  ULDC.64 UR4, c[0x0][0x5d0] ;  /* 0x0001740000047ab9 */ /* 0x000fe20000000a00 */
[----:B------:R-:W-:Y:S01]  /*2d40*/  IMAD.WIDE R20, R18, 0x40, R90 ;  /* 0x0000004012147825 */ /* 0x000fe200078e025a */
[----:B------:R-:W-:Y:S01]  /*2d50*/  ISETP.GE.AND P0, PT, R5, UR6, PT ;  /* 0x0000000605007c0c */ /* 0x000fe2000bf06270 */
[----:B------:R-:W-:Y:S01]  /*2d60*/  ULDC UR6, c[0x0][0x288] ;  /* 0x0000a20000067ab9 */ /* 0x000fe20000000800 */
[----:B------:R-:W-:Y:S01]  /*2d70*/  SHF.R.S32.HI R11, RZ, 0x1f, R10 ;  /* 0x0000001fff0b7819 */ /* 0x000fe2000001140a */
[----:B------:R-:W-:Y:S01]  /*2d80*/  IMAD R0, R13, UR4, RZ ;  /* 0x000000040d007c24 */ /* 0x000fe2000f8e02ff */
[----:B------:R-:W-:Y:S01]  /*2d90*/  ISETP.GE.OR P0, PT, R10, UR6, P0 ;  /* 0x000000060a007c0c */ /* 0x000fe20008706670 */
[----:B0-----:R-:W-:-:S04]  /*2da0*/  IMAD.WIDE.U32 R2, R19, UR4, R92 ;  /* 0x0000000413027c25 */ /* 0x001fc8000f8e005c */
[----:B------:R-:W-:Y:S01]  /*2db0*/  IMAD R7, R19, UR5, R0 ;  /* 0x0000000513077c24 */ /* 0x000fe2000f8e0200 */
[----:B------:R-:W-:Y:S01]  /*2dc0*/  IADD3 R2, P1, R10, R2, RZ ;  /* 0x000000020a027210 */ /* 0x000fe20007f3e0ff */
[----:B------:R-:W-:Y:S02]  /*2dd0*/  ULDC.64 UR4, c[0x0][0x5c8] ;  /* 0x0001720000047ab9 */ /* 0x000fe40000000a00 */
[----:B------:R-:W-:Y:S01]  /*2de0*/  IMAD R9, R21, UR4, RZ ;  /* 0x0000000415097c24 */ /* 0x000fe2000f8e02ff */
[----:B------:R-:W-:-:S03]  /*2df0*/  IADD3.X R3, R11, R3, R7, P1, !PT ;  /* 0x000000030b037210 */ /* 0x000fc60000ffe407 */
[C---:B------:R-:W-:Y:S02]  /*2e00*/  IMAD R9, R20.reuse, UR5, R9 ;  /* 0x0000000514097c24 */ /* 0x040fe4000f8e0209 */
[----:B------:R-:W-:Y:S01]  /*2e10*/  IMAD.WIDE.U32 R102, R20, UR4, R2 ;  /* 0x0000000414667c25 */ /* 0x000fe2000f8e0002 */
[----:B------:R-:W-:Y:S06]  /*2e20*/  @P0 BRA `(.L_x_35) ;  /* 0x0000003000d00947 */ /* 0x000fec0003800000 */
[----:B-----5:R-:W-:Y:S01]  /*2e30*/  FSETP.NEU.AND P0, PT, R88, RZ, PT ;  /* 0x000000ff5800720b */ /* 0x020fe20003f0d000 */
[----:B------:R-:W-:Y:S01]  /*2e40*/  IMAD.IADD R18, R95, 0x1, -R10 ;  /* 0x000000015f127824 */ /* 0x000fe200078e0a0a */
[----:B------:R-:W-:Y:S01]  /*2e50*/  BSSY B0, `(.L_x_35) ;  /* 0x0000331000007945 */ /* 0x000fe20003800000 */
[----:B------:R-:W-:Y:S02]  /*2e60*/  IMAD.IADD R0, R98, 0x1, -R5 ;  /* 0x0000000162007824 */ /* 0x000fe400078e0a05 */
[----:B------:R-:W-:Y:S01]  /*2e70*/  IMAD.IADD R7, R103, 0x1, R9 ;  /* 0x0000000167077824 */ /* 0x000fe200078e0209 */
[----:B------:R-:W-:-:S04]  /*2e80*/  ISETP.GT.AND P3, PT, R18, RZ, PT ;  /* 0x000000ff1200720c */ /* 0x000fc80003f64270 */
[----:B------:R-:W-:-:S03]  /*2e90*/  ISETP.GT.AND P1, PT, R0, RZ, P3 ;  /* 0x000000ff0000720c */ /* 0x000fc60001f24270 */
[----:B------:R-:W-:Y:S10]  /*2ea0*/  @!P0 BRA `(.L_x_36) ;  /* 0x0000002400148947 */ /* 0x000ff40003800000 */
[----:B------:R-:W0:Y:S01]  /*2eb0*/  LDC.64 R104, c[0x0][0x5b8] ;  /* 0x00016e00ff687b82 */ /* 0x000e220000000a00 */
[----:B------:R-:W-:-:S07]  /*2ec0*/  ULDC.64 UR4, c[0x0][0x5c0] ;  /* 0x0001700000047ab9 */ /* 0x000fce0000000a00 */
[----:B------:R-:W1:Y:S08]  /*2ed0*/  LDC.64 R106, c[0x0][0x5b0] ;  /* 0x00016c00ff6a7b82 */ /* 0x000e700000000a00 */
[----:B------:R-:W2:Y:S01]  /*2ee0*/  LDC.64 R108, c[0x0][0x5a8] ;  /* 0x00016a00ff6c7b82 */ /* 0x000ea20000000a00 */
[-C--:B0-----:R-:W-:Y:S02]  /*2ef0*/  IMAD R4, R13, R104.reuse, RZ ;  /* 0x000000680d047224 */ /* 0x081fe400078e02ff */
[----:B------:R-:W-:-:S04]  /*2f00*/  IMAD.WIDE.U32 R2, R19, R104, R92 ;  /* 0x0000006813027225 */ /* 0x000fc800078e005c */
[----:B------:R-:W-:Y:S01]  /*2f10*/  IMAD R103, R19, R105, R4 ;  /* 0x0000006913677224 */ /* 0x000fe200078e0204 */
[----:B------:R-:W-:Y:S01]  /*2f20*/  IADD3 R4, P0, R10, R2, RZ ;  /* 0x000000020a047210 */ /* 0x000fe20007f1e0ff */
[----:B-1----:R-:W-:-:S03]  /*2f30*/  IMAD R2, R21, R106, RZ ;  /* 0x0000006a15027224 */ /* 0x002fc600078e02ff */
[----:B------:R-:W-:Y:S01]  /*2f40*/  IADD3.X R5, R11, R3, R103, P0, !PT ;  /* 0x000000030b057210 */ /* 0x000fe200007fe467 */
[C---:B------:R-:W-:Y:S02]  /*2f50*/  IMAD R105, R20.reuse, R107, R2 ;  /* 0x0000006b14697224 */ /* 0x040fe400078e0202 */
[----:B------:R-:W-:-:S04]  /*2f60*/  IMAD.WIDE.U32 R2, R20, R106, R4 ;  /* 0x0000006a14027225 */ /* 0x000fc800078e0004 */
[----:B------:R-:W-:Y:S01]  /*2f70*/  IMAD.IADD R3, R3, 0x1, R105 ;  /* 0x0000000103037824 */ /* 0x000fe200078e0269 */
[----:B--2---:R-:W-:-:S04]  /*2f80*/  LEA R8, P0, R2, R108, 0x2 ;  /* 0x0000006c02087211 */ /* 0x004fc800078010ff */
[----:B------:R-:W-:-:S05]  /*2f90*/  LEA.HI.X R9, R2, R109, R3, 0x2, P0 ;  /* 0x0000006d02097211 */ /* 0x000fca00000f1403 */
[----:B------:R0:W2:Y:S01]  /*2fa0*/  @P1 LDG.E.LTC128B R21, desc[UR52][R8.64] ;  /* 0x0000003408151981 */ /* 0x0000a2000c1e1920 */
[----:B------:R-:W-:Y:S01]  /*2fb0*/  IMAD.WIDE.U32 R2, R20, R106, R10 ;  /* 0x0000006a14027225 */ /* 0x000fe200078e000a */
[----:B------:R-:W-:Y:S01]  /*2fc0*/  SHF.L.U64.HI R15, R106, 0x3, R107 ;  /* 0x000000036a0f7819 */ /* 0x000fe2000001026b */
[----:B------:R-:W-:Y:S01]  /*2fd0*/  BSSY B1, `(.L_x_37) ;  /* 0x0000017000017945 */ /* 0x000fe20003800000 */
[----:B------:R-:W-:Y:S01]  /*2fe0*/  ISETP.GT.AND P3, PT, R0, 0x8, P3 ;  /* 0x000000080000780c */ /* 0x000fe20001f64270 */
[----:B------:R-:W-:Y:S01]  /*2ff0*/  IMAD.SHL.U32 R14, R106, 0x8, RZ ;  /* 0x000000086a0e7824 */ /* 0x000fe200078e00ff */
[----:B------:R-:W-:-:S03]  /*3000*/  IADD3 R12, P0, R92, R2, RZ ;  /* 0x000000025c0c7210 */ /* 0x000fc60007f1e0ff */
[----:B------:R-:W-:Y:S01]  /*3010*/  IMAD.WIDE.U32 R14, R20, R106, R14 ;  /* 0x0000006a140e7225 */ /* 0x000fe200078e000e */
[----:B------:R-:W-:Y:S02]  /*3020*/  IADD3.X R13, R93, R105, R3, P0, !PT ;  /* 0x000000695d0d7210 */ /* 0x000fe400007fe403 */
[----:B------:R-:W-:Y:S01]  /*3030*/  LEA R6, P0, R102, UR4, 0x2 ;  /* 0x0000000466067c11 */ /* 0x000fe2000f8010ff */
[----:B------:R-:W-:Y:S01]  /*3040*/  IMAD.IADD R105, R105, 0x1, R15 ;  /* 0x0000000169697824 */ /* 0x000fe200078e020f */
[----:B0-----:R-:W-:Y:S01]  /*3050*/  IADD3 R8, P2, R4, R14, RZ ;  /* 0x0000000e04087210 */ /* 0x001fe20007f5e0ff */
[----:B------:R-:W-:Y:S01]  /*3060*/  IMAD.WIDE.U32 R12, R19, R104, R12 ;  /* 0x00000068130c7225 */ /* 0x000fe200078e000c */
[----:B------:R-:W-:-:S03]  /*3070*/  LEA.HI.X R7, R102, UR5, R7, 0x2, P0 ;  /* 0x0000000566077c11 */ /* 0x000fc600080f1407 */
[----:B------:R-:W-:Y:S01]  /*3080*/  IMAD.IADD R13, R103, 0x1, R13 ;  /* 0x00000001670d7824 */ /* 0x000fe200078e020d */
[----:B------:R-:W-:Y:S01]  /*3090*/  LEA R2, P0, R12, R108, 0x2 ;  /* 0x0000006c0c027211 */ /* 0x000fe200078010ff */
[----:B------:R-:W-:Y:S02]  /*30a0*/  IMAD.X R5, R105, 0x1, R5, P2 ;  /* 0x0000000169057824 */ /* 0x000fe400010e0605 */
[----:B--2---:R-:W-:-:S04]  /*30b0*/  FMUL R3, R21, R88 ;  /* 0x0000005815037220 */ /* 0x004fc80000400000 */
[----:B------:R-:W-:Y:S01]  /*30c0*/  FFMA R9, R24, R23, R3 ;  /* 0x0000001718097223 */ /* 0x000fe20000000003 */
[----:B------:R-:W-:Y:S02]  /*30d0*/  LEA.HI.X R3, R12, R109, R13, 0x2, P0 ;  /* 0x0000006d0c037211 */ /* 0x000fe400000f140d */
[----:B------:R-:W-:Y:S02]  /*30e0*/  ISETP.GT.AND P0, PT, R18, 0x1, PT ;  /* 0x000000011200780c */ /* 0x000fe40003f04270 */
[----:B------:R0:W-:Y:S01]  /*30f0*/  @P1 STG.E desc[UR52][R6.64], R9 ;  /* 0x0000000906001986 */ /* 0x0001e2000c101934 */
[----:B------:R-:W-:Y:S02]  /*3100*/  LEA R12, P1, R8, R108, 0x2 ;  /* 0x0000006c080c7211 */ /* 0x000fe400078210ff */
[----:B------:R-:W-:-:S13]  /*3110*/  ISETP.GT.AND P4, PT, R0, RZ, P0 ;  /* 0x000000ff0000720c */ /* 0x000fda0000784270 */
[----:B0-----:R-:W-:Y:S05]  /*3120*/  @!P4 BRA `(.L_x_38) ;  /* 0x000000000004c947 */ /* 0x001fea0003800000 */
[----:B------:R0:W5:Y:S02]  /*3130*/  LDG.E.LTC128B R21, desc[UR52][R2.64+0x4] ;  /* 0x0000043402157981 */ /* 0x000164000c1e1920 */
.L_x_38:
[----:B------:R-:W-:Y:S05]  /*3140*/  BSYNC B1 ;  /* 0x0000000000017941 */ /* 0x000fea0003800000 */
.L_x_37:
[----:B-----5:R-:W-:Y:S01]  /*3150*/  FMUL R4, R21, R88 ;  /* 0x0000005815047220 */ /* 0x020fe20000400000 */
[----:B------:R-:W-:-:S03]  /*3160*/  LEA.HI.X R13, R8, R109, R5, 0x2, P1 ;  /* 0x0000006d080d7211 */ /* 0x000fc600008f1405 */
[----:B------:R-:W-:-:S05]  /*3170*/  FFMA R25, R25, R23, R4 ;  /* 0x0000001719197223 */ /* 0x000fca0000000004 */
[----:B------:R1:W-:Y:S04]  /*3180*/  @P4 STG.E desc[UR52][R6.64+0x4], R25 ;  /* 0x0000041906004986 */ /* 0x0003e8000c101934 */
[----:B------:R-:W2:Y:S01]  /*3190*/  @P3 LDG.E.LTC128B R21, desc[UR52][R12.64] ;  /* 0x000000340c153981 */ /* 0x000ea2000c1e1920 */
[----:B------:R-:W-:Y:S01]  /*31a0*/  IADD3 R10, P1, P2, R92, R14, R10 ;  /* 0x0000000e5c0a7210 */ /* 0x000fe20007a3e00a */
[----:B------:R-:W-:Y:S01]  /*31b0*/  BSSY B1, `(.L_x_39) ;  /* 0x0000010000017945 */ /* 0x000fe20003800000 */
[C---:B------:R-:W-:Y:S02]  /*31c0*/  SHF.L.U64.HI R9, R94.reuse, 0x2, R89 ;  /* 0x000000025e097819 */ /* 0x040fe40000010259 */
[----:B------:R-:W-:Y:S02]  /*31d0*/  IADD3.X R11, R93, R105, R11, P1, P2 ;  /* 0x000000695d0b7210 */ /* 0x000fe40000fe440b */
[----:B------:R-:W-:-:S02]  /*31e0*/  LEA R8, P2, R94, R6, 0x2 ;  /* 0x000000065e087211 */ /* 0x000fc400078410ff */
[----:B------:R-:W-:Y:S01]  /*31f0*/  ISETP.GT.AND P0, PT, R0, 0x8, P0 ;  /* 0x000000080000780c */ /* 0x000fe20000704270 */
[----:B------:R-:W-:Y:S01]  /*3200*/  IMAD.WIDE.U32 R10, R19, R104, R10 ;  /* 0x00000068130a7225 */ /* 0x000fe200078e000a */
[----:B------:R-:W-:-:S03]  /*3210*/  ISETP.GT.AND P1, PT, R18, 0x8, PT ;  /* 0x000000081200780c */ /* 0x000fc60003f24270 */
[----:B------:R-:W-:Y:S01]  /*3220*/  IMAD.X R9, R9, 0x1, R7, P2 ;  /* 0x0000000109097824 */ /* 0x000fe200010e0607 */
[----:B------:R-:W-:Y:S01]  /*3230*/  LEA R4, P4, R10, R108, 0x2 ;  /* 0x0000006c0a047211 */ /* 0x000fe200078810ff */
[----:B------:R-:W-:Y:S02]  /*3240*/  IMAD.IADD R11, R103, 0x1, R11 ;  /* 0x00000001670b7824 */ /* 0x000fe400078e020b */
[----:B--2---:R-:W-:-:S04]  /*3250*/  FMUL R5, R21, R88 ;  /* 0x0000005815057220 */ /* 0x004fc80000400000 */
[----:B------:R-:W-:Y:S01]  /*3260*/  FFMA R13, R26, R23, R5 ;  /* 0x000000171a0d7223 */ /* 0x000fe20000000005 */
[----:B------:R-:W-:-:S04]  /*3270*/  LEA.HI.X R5, R10, R109, R11, 0x2, P4 ;  /* 0x0000006d0a057211 */ /* 0x000fc800020f140b */
[----:B------:R1:W-:Y:S01]  /*3280*/  @P3 STG.E desc[UR52][R8.64], R13 ;  /* 0x0000000d08003986 */ /* 0x0003e2000c101934 */
[----:B------:R-:W-:Y:S05]  /*3290*/  @!P0 BRA `(.L_x_40) ;  /* 0x0000000000048947 */ /* 0x000fea0003800000 */
[----:B------:R2:W5:Y:S02]  /*32a0*/  LDG.E.LTC128B R21, desc[UR52][R4.64+0x4] ;  /* 0x0000043404157981 */ /* 0x000564000c1e1920 */
.L_x_40:
[----:B------:R-:W-:Y:S05]  /*32b0*/  BSYNC B1 ;  /* 0x0000000000017941 */ /* 0x000fea0003800000 */
.L_x_39:
[----:B-----5:R-:W-:Y:S01]  /*32c0*/  FMUL R10, R21, R88 ;  /* 0x00000058150a7220 */ /* 0x020fe20000400000 */
[----:B------:R-:W-:Y:S01]  /*32d0*/  ISETP.GT.AND P3, PT, R0, RZ, P1 ;  /* 0x000000ff0000720c */ /* 0x000fe20000f64270 */
[----:B------:R-:W-:Y:S01]  /*32e0*/  BSSY B1, `(.L_x_41) ;  /* 0x0000006000017945 */ /* 0x000fe20003800000 */
[----:B------:R-:W-:Y:S01]  /*32f0*/  ISETP.GT.AND P2, PT, R18, 0x9, PT ;  /* 0x000000091200780c */ /* 0x000fe20003f44270 */
[----:B------:R-:W-:-:S05]  /*3300*/  FFMA R27, R27, R23, R10 ;  /* 0x000000171b1b7223 */ /* 0x000fca000000000a */
[----:B------:R3:W-:Y:S05]  /*3310*/  @P0 STG.E desc[UR52][R8.64+0x4], R27 ;  /* 0x0000041b08000986 */ /* 0x0007ea000c101934 */
[----:B------:R-:W-:Y:S05]  /*3320*/  @!P3 BRA `(.L_x_42) ;  /* 0x000000000004b947 */ /* 0x000fea0003800000 */
[----:B------:R4:W5:Y:S02]  /*3330*/  LDG.E.LTC128B R21, desc[UR52][R2.64+0x20] ;  /* 0x0000203402157981 */ /* 0x000964000c1e1920 */
.L_x_42:
[----:B------:R-:W-:Y:S05]  /*3340*/  BSYNC B1 ;  /* 0x0000000000017941 */ /* 0x000fea0003800000 */
.L_x_41:
[----:B-----5:R-:W-:Y:S01]  /*3350*/  FMUL R11, R21, R88 ;  /* 0x00000058150b7220 */ /* 0x020fe20000400000 */
[----:B------:R-:W-:Y:S01]  /*3360*/  ISETP.GT.AND P0, PT, R0, RZ, P2 ;  /* 0x000000ff0000720c */ /* 0x000fe20001704270 */
[----:B------:R-:W-:Y:S02]  /*3370*/  BSSY B1, `(.L_x_43) ;  /* 0x0000005000017945 */ /* 0x000fe40003800000 */
[----:B------:R-:W-:-:S05]  /*3380*/  FFMA R11, R28, R23, R11 ;  /* 0x000000171c0b7223 */ /* 0x000fca000000000b */
[----:B------:R0:W-:Y:S05]  /*3390*/  @P3 STG.E desc[UR52][R6.64+0x20], R11 ;  /* 0x0000200b06003986 */ /* 0x0001ea000c101934 */
[----:B------:R-:W-:Y:S05]  /*33a0*/  @!P0 BRA `(.L_x_44) ;  /* 0x0000000000048947 */ /* 0x000fea0003800000 */
[----:B------:R0:W5:Y:S02]  /*33b0*/  LDG.E.LTC128B R21, desc[UR52][R2.64+0x24] ;  /* 0x0000243402157981 */ /* 0x000164000c1e1920 */
.L_x_44:
[----:B------:R-:W-:Y:S05]  /*33c0*/  BSYNC B1 ;  /* 0x0000000000017941 */ /* 0x000fea0003800000 */
.L_x_43:
[----:B-----5:R-:W-:Y:S01]  /*33d0*/  FMUL R10, R21, R88 ;  /* 0x00000058150a7220 */ /* 0x020fe20000400000 */
[----:B------:R-:W-:Y:S01]  /*33e0*/  ISETP.GT.AND P1, PT, R0, 0x8, P1 ;  /* 0x000000080000780c */ /* 0x000fe20000f24270 */
[----:B------:R-:W-:Y:S02]  /*33f0*/  BSSY B1, `(.L_x_45) ;  /* 0x0000005000017945 */ /* 0x000fe40003800000 */
[----:B------:R-:W-:-:S05]  /*3400*/  FFMA R29, R29, R23, R10 ;  /* 0x000000171d1d7223 */ /* 0x000fca000000000a */
[----:B------:R0:W-:Y:S05]  /*3410*/  @P0 STG.E desc[UR52][R6.64+0x24], R29 ;  /* 0x0000241d06000986 */ /* 0x0001ea000c101934 */
[----:B------:R-:W-:Y:S05]  /*3420*/  @!P1 BRA `(.L_x_46) ;  /* 0x0000000000049947 */ /* 0x000fea0003800000 */
[----:B------:R0:W5:Y:S02]  /*3430*/  LDG.E.LTC128B R21, desc[UR52][R4.64+0x20] ;  /* 0x0000203404157981 */ /* 0x000164000c1e1920 */
.L_x_46:
[----:B------:R-:W-:Y:S05]  /*3440*/  BSYNC B1 ;  /* 0x0000000000017941 */ /* 0x000fea0003800000 */
.L_x_45:
[----:B0----5:R-:W-:Y:S01]  /*3450*/  FMUL R11, R21, R88 ;  /* 0x00000058150b7220 */ /* 0x021fe20000400000 */
[----:B------:R-:W-:Y:S01]  /*3460*/  ISETP.GT.AND P2, PT, R0, 0x8, P2 ;  /* 0x000000080000780c */ /* 0x000fe20001744270 */
[----:B------:R-:W-:Y:S01]  /*3470*/  BSSY B1, `(.L_x_47) ;  /* 0x0000006000017945 */ /* 0x000fe20003800000 */
[----:B------:R-:W-:Y:S01]  /*3480*/  ISETP.GT.AND P0, PT, R18, 0x10, PT ;  /* 0x000000101200780c */ /* 0x000fe20003f04270 */
[----:B------:R-:W-:-:S05]  /*3490*/  FFMA R11, R30, R23, R11 ;  /* 0x000000171e0b7223 */ /* 0x000fca000000000b */
[----:B------:R0:W-:Y:S05]  /*34a0*/  @P1 STG.E desc[UR52][R8.64+0x20], R11 ;  /* 0x0000200b08001986 */ /* 0x0001ea000c101934 */
[----:B------:R-:W-:Y:S05]  /*34b0*/  @!P2 BRA `(.L_x_48) ;  /* 0x000000000004a947 */ /* 0x000fea0003800000 */
[----:B------:R0:W5:Y:S02]  /*34c0*/  LDG.E.LTC128B R21, desc[UR52][R4.64+0x24] ;  /* 0x0000243404157981 */ /* 0x000164000c1e1920 */
.L_x_48:
[----:B------:R-:W-:Y:S05]  /*34d0*/  BSYNC B1 ;  /* 0x0000000000017941 */ /* 0x000fea0003800000 */
.L_x_47:
        /* <DEDUP_REMOVED lines=8> */
.L_x_50:
[----:B------:R-:W-:Y:S05]  /*3560*/  BSYNC B1 ;  /* 0x0000000000017941 */ /* 0x000fea0003800000 */
.L_x_49:
[----:B0----5:R-:W-:Y:S01]  /*3570*/  FMUL R11, R21, R88 ;  /* 0x00000058150b7220 */ /* 0x021fe20000400000 */
[----:B------:R-:W-:Y:S01]  /*3580*/  ISETP.GT.AND P2, PT, R0, RZ, P1 ;  /* 0x000000ff0000720c */ /* 0x000fe20000f44270 */
[----:B------:R-:W-:Y:S02]  /*3590*/  BSSY B1, `(.L_x_51) ;  /* 0x0000005000017945 */ /* 0x000fe40003800000 */
[----:B------:R-:W-:-:S05]  /*35a0*/  FFMA R11, R32, R23, R11 ;  /* 0x00000017200b7223 */ /* 0x000fca000000000b */
[----:B------:R0:W-:Y:S05]  /*35b0*/  @P3 STG.E desc[UR52][R6.64+0x40], R11 ;  /* 0x0000400b06003986 */ /* 0x0001ea000c101934 */
[----:B------:R-:W-:Y:S05]  /*35c0*/  @!P2 BRA `(.L_x_52) ;  /* 0x000000000004a947 */ /* 0x000fea0003800000 */
[----:B------:R0:W5:Y:S02]  /*35d0*/  LDG.E.LTC128B R21, desc[UR52][R2.64+0x44] ;  /* 0x0000443402157981 */ /* 0x000164000c1e1920 */
.L_x_52:
[----:B------:R-:W-:Y:S05]  /*35e0*/  BSYNC B1 ;  /* 0x0000000000017941 */ /* 0x000fea0003800000 */
.L_x_51:
[----:B-----5:R-:W-:Y:S01]  /*35f0*/  FMUL R10, R21, R88 ;  /* 0x00000058150a7220 */ /* 0x020fe20000400000 */
[----:B------:R-:W-:Y:S01]  /*3600*/  ISETP.GT.AND P0, PT, R0, 0x8, P0 ;  /* 0x000000080000780c */ /* 0x000fe20000704270 */
[----:B------:R-:W-:Y:S02]  /*3610*/  BSSY B1, `(.L_x_53) ;  /* 0x0000005000017945 */ /* 0x000fe40003800000 */
[----:B------:R-:W-:-:S05]  /*3620*/  FFMA R33, R33, R23, R10 ;  /* 0x0000001721217223 */ /* 0x000fca000000000a */
[----:B------:R0:W-:Y:S05]  /*3630*/  @P2 STG.E desc[UR52][R6.64+0x44], R33 ;  /* 0x0000442106002986 */ /* 0x0001ea000c101934 */
[----:B------:R-:W-:Y:S05]  /*3640*/  @!P0 BRA `(.L_x_54) ;  /* 0x0000000000048947 */ /* 0x000fea0003800000 */
[----:B------:R0:W5:Y:S02]  /*3650*/  LDG.E.LTC128B R21, desc[UR52][R4.64+0x40] ;  /* 0x0000403404157981 */ /* 0x000164000c1e1920 */
.L_x_54:
[----:B------:R-:W-:Y:S05]  /*3660*/  BSYNC B1 ;  /* 0x0000000000017941 */ /* 0x000fea0003800000 */
.L_x_53:
        /* <DEDUP_REMOVED lines=8> */
.L_x_56:
[----:B------:R-:W-:Y:S05]  /*36f0*/  BSYNC B1 ;  /* 0x0000000000017941 */ /* 0x000fea0003800000 */
.L_x_55:
        /* <DEDUP_REMOVED lines=8> */
.L_x_58:
[----:B------:R-:W-:Y:S05]  /*3780*/  BSYNC B1 ;  /* 0x0000000000017941 */ /* 0x000fea0003800000 */
.L_x_57:
[----:B0----5:R-:W-:Y:S01]  /*3790*/  FMUL R11, R21, R88 ;  /* 0x00000058150b7220 */ /* 0x021fe20000400000 */
[----:B------:R-:W-:Y:S01]  /*37a0*/  ISETP.GT.AND P1, PT, R0, RZ, P0 ;  /* 0x000000ff0000720c */ /* 0x000fe20000724270 */
[----:B------:R-:W-:Y:S02]  /*37b0*/  BSSY B1, `(.L_x_59) ;  /* 0x0000005000017945 */ /* 0x000fe40003800000 */
[----:B------:R-:W-:-:S05]  /*37c0*/  FFMA R11, R36, R23, R11 ;  /* 0x00000017240b7223 */ /* 0x000fca000000000b */
[----:B------:R0:W-:Y:S05]  /*37d0*/  @P3 STG.E desc[UR52][R6.64+0x60], R11 ;  /* 0x0000600b06003986 */ /* 0x0001ea000c101934 */
[----:B------:R-:W-:Y:S05]  /*37e0*/  @!P1 BRA `(.L_x_60) ;  /* 0x0000000000049947 */ /* 0x000fea0003800000 */
[----:B------:R0:W5:Y:S02]  /*37f0*/  LDG.E.LTC128B R21, desc[UR52][R2.64+0x64] ;  /* 0x0000643402157981 */ /* 0x000164000c1e1920 */
.L_x_60:
[----:B------:R-:W-:Y:S05]  /*3800*/  BSYNC B1 ;  /* 0x0000000000017941 */ /* 0x000fea0003800000 */
.L_x_59:
[----:B-----5:R-:W-:Y:S01]  /*3810*/  FMUL R10, R21, R88 ;  /* 0x00000058150a7220 */ /* 0x020fe20000400000 */
[----:B------:R-:W-:Y:S01]  /*3820*/  ISETP.GT.AND P2, PT, R0, 0x8, P2 ;  /* 0x000000080000780c */ /* 0x000fe20001744270 */
[----:B------:R-:W-:Y:S02]  /*3830*/  BSSY B1, `(.L_x_61) ;  /* 0x0000005000017945 */ /* 0x000fe40003800000 */
[----:B------:R-:W-:-:S05]  /*3840*/  FFMA R37, R37, R23, R10 ;  /* 0x0000001725257223 */ /* 0x000fca000000000a */
[----:B------:R0:W-:Y:S05]  /*3850*/  @P1 STG.E desc[UR52][R6.64+0x64], R37 ;  /* 0x0000642506001986 */ /* 0x0001ea000c101934 */
[----:B------:R-:W-:Y:S05]  /*3860*/  @!P2 BRA `(.L_x_62) ;  /* 0x000000000004a947 */ /* 0x000fea0003800000 */
[----:B------:R0:W5:Y:S02]  /*3870*/  LDG.E.LTC128B R21, desc[UR52][R4.64+0x60] ;  /* 0x0000603404157981 */ /* 0x000164000c1e1920 */
.L_x_62:
[----:B------:R-:W-:Y:S05]  /*3880*/  BSYNC B1 ;  /* 0x0000000000017941 */ /* 0x000fea0003800000 */
.L_x_61:
        /* <DEDUP_REMOVED lines=8> */
.L_x_64:
[----:B------:R-:W-:Y:S05]  /*3910*/  BSYNC B1 ;  /* 0x0000000000017941 */ /* 0x000fea0003800000 */
.L_x_63:
        /* <DEDUP_REMOVED lines=8> */
.L_x_66:
[----:B------:R-:W-:Y:S05]  /*39a0*/  BSYNC B1 ;  /* 0x0000000000017941 */ /* 0x000fea0003800000 */
.L_x_65:
[----:B0----5:R-:W-:Y:S01]  /*39b0*/  FMUL R11, R21, R88 ;  /* 0x00000058150b7220 */ /* 0x021fe20000400000 */
[----:B------:R-:W-:Y:S01]  /*39c0*/  ISETP.GT.AND P0, PT, R0, RZ, P2 ;  /* 0x000000ff0000720c */ /* 0x000fe20001704270 */
[----:B------:R-:W-:Y:S02]  /*39d0*/  BSSY B1, `(.L_x_67) ;  /* 0x0000005000017945 */ /* 0x000fe40003800000 */
[----:B------:R-:W-:-:S05]  /*39e0*/  FFMA R11, R40, R23, R11 ;  /* 0x00000017280b7223 */ /* 0x000fca000000000b */
[----:B------:R0:W-:Y:S05]  /*39f0*/  @P3 STG.E desc[UR52][R6.64+0x80], R11 ;  /* 0x0000800b06003986 */ /* 0x0001ea000c101934 */
[----:B------:R-:W-:Y:S05]  /*3a00*/  @!P0 BRA `(.L_x_68) ;  /* 0x0000000000048947 */ /* 0x000fea0003800000 */
[----:B------:R0:W5:Y:S02]  /*3a10*/  LDG.E.LTC128B R21, desc[UR52][R2.64+0x84] ;  /* 0x0000843402157981 */ /* 0x000164000c1e1920 */
.L_x_68:
[----:B------:R-:W-:Y:S05]  /*3a20*/  BSYNC B1 ;  /* 0x0000000000017941 */ /* 0x000fea0003800000 */
.L_x_67:
[----:B-----5:R-:W-:Y:S01]  /*3a30*/  FMUL R10, R21, R88 ;  /* 0x00000058150a7220 */ /* 0x020fe20000400000 */
[----:B------:R-:W-:Y:S01]  /*3a40*/  ISETP.GT.AND P1, PT, R0, 0x8, P1 ;  /* 0x000000080000780c */ /* 0x000fe20000f24270 */
[----:B------:R-:W-:Y:S02]  /*3a50*/  BSSY B1, `(.L_x_69) ;  /* 0x0000005000017945 */ /* 0x000fe40003800000 */
[----:B------:R-:W-:-:S05]  /*3a60*/  FFMA R41, R41, R23, R10 ;  /* 0x0000001729297223 */ /* 0x000fca000000000a */
[----:B------:R0:W-:Y:S05]  /*3a70*/  @P0 STG.E desc[UR52][R6.64+0x84], R41 ;  /* 0x0000842906000986 */ /* 0x0001ea000c101934 */
[----:B------:R-:W-:Y:S05]  /*3a80*/  @!P1 BRA `(.L_x_70) ;  /* 0x0000000000049947 */ /* 0x000fea0003800000 */
[----:B------:R0:W5:Y:S02]  /*3a90*/  LDG.E.LTC128B R21, desc[UR52][R4.64+0x80] ;  /* 0x0000803404157981 */ /* 0x000164000c1e1920 */
.L_x_70:
[----:B------:R-:W-:Y:S05]  /*3aa0*/  BSYNC B1 ;  /* 0x0000000000017941 */ /* 0x000fea0003800000 */
.L_x_69:
        /* <DEDUP_REMOVED lines=8> */
.L_x_72:
[----:B------:R-:W-:Y:S05]  /*3b30*/  BSYNC B1 ;  /* 0x0000000000017941 */ /* 0x000fea0003800000 */
.L_x_71:
        /* <DEDUP_REMOVED lines=8> */
.L_x_74:
[----:B------:R-:W-:Y:S05]  /*3bc0*/  BSYNC B1 ;  /* 0x0000000000017941 */ /* 0x000fea0003800000 */
.L_x_73:
[----:B0----5:R-:W-:Y:S01]  /*3bd0*/  FMUL R11, R21, R88 ;  /* 0x00000058150b7220 */ /* 0x021fe20000400000 */
[----:B------:R-:W-:Y:S01]  /*3be0*/  ISETP.GT.AND P2, PT, R0, RZ, P1 ;  /* 0x000000ff0000720c */ /* 0x000fe20000f44270 */
[----:B------:R-:W-:Y:S02]  /*3bf0*/  BSSY B1, `(.L_x_75) ;  /* 0x0000005000017945 */ /* 0x000fe40003800000 */
[----:B------:R-:W-:-:S05]  /*3c00*/  FFMA R11, R44, R23, R11 ;  /* 0x000000172c0b7223 */ /* 0x000fca000000000b */
[----:B------:R0:W-:Y:S05]  /*3c10*/  @P3 STG.E desc[UR52][R6.64+0xa0], R11 ;  /* 0x0000a00b06003986 */ /* 0x0001ea000c101934 */
[----:B------:R-:W-:Y:S05]  /*3c20*/  @!P2 BRA `(.L_x_76) ;  /* 0x000000000004a947 */ /* 0x000fea0003800000 */
[----:B------:R0:W5:Y:S02]  /*3c30*/  LDG.E.LTC128B R21, desc[UR52][R2.64+0xa4] ;  /* 0x0000a43402157981 */ /* 0x000164000c1e1920 */
.L_x_76:
[----:B------:R-:W-:Y:S05]  /*3c40*/  BSYNC B1 ;  /* 0x0000000000017941 */ /* 0x000fea0003800000 */
.L_x_75:
[----:B-----5:R-:W-:Y:S01]  /*3c50*/  FMUL R10, R21, R88 ;  /* 0x00000058150a7220 */ /* 0x020fe20000400000 */
[----:B------:R-:W-:Y:S01]  /*3c60*/  ISETP.GT.AND P0, PT, R0, 0x8, P0 ;  /* 0x000000080000780c */ /* 0x000fe20000704270 */
[----:B------:R-:W-:Y:S02]  /*3c70*/  BSSY B1, `(.L_x_77) ;  /* 0x0000005000017945 */ /* 0x000fe40003800000 */
[----:B------:R-:W-:-:S05]  /*3c80*/  FFMA R45, R45, R23, R10 ;  /* 0x000000172d2d7223 */ /* 0x000fca000000000a */
[----:B------:R0:W-:Y:S05]  /*3c90*/  @P2 STG.E desc[UR52][R6.64+0xa4], R45 ;  /* 0x0000a42d06002986 */ /* 0x0001ea000c101934 */
[----:B------:R-:W-:Y:S05]  /*3ca0*/  @!P0 BRA `(.L_x_78) ;  /* 0x0000000000048947 */ /* 0x000fea0003800000 */
[----:B------:R0:W5:Y:S02]  /*3cb0*/  LDG.E.LTC128B R21, desc[UR52][R4.64+0xa0] ;  /* 0x0000a03404157981 */ /* 0x000164000c1e1920 */
.L_x_78:
[----:B------:R-:W-:Y:S05]  /*3cc0*/  BSYNC B1 ;  /* 0x0000000000017941 */ /* 0x000fea0003800000 */
.L_x_77:
        /* <DEDUP_REMOVED lines=8> */
.L_x_80:
[----:B------:R-:W-:Y:S05]  /*3d50*/  BSYNC B1 ;  /* 0x0000000000017941 */ /* 0x000fea0003800000 */
.L_x_79:
        /* <DEDUP_REMOVED lines=8> */
.L_x_82:
[----:B------:R-:W-:Y:S05]  /*3de0*/  BSYNC B1 ;  /* 0x0000000000017941 */ /* 0x000fea0003800000 */
.L_x_81:
[----:B0----5:R-:W-:Y:S01]  /*3df0*/  FMUL R11, R21, R88 ;  /* 0x00000058150b7220 */ /* 0x021fe20000400000 */
[----:B------:R-:W-:Y:S01]  /*3e00*/  ISETP.GT.AND P1, PT, R0, RZ, P0 ;  /* 0x000000ff0000720c */ /* 0x000fe20000724270 */
[----:B------:R-:W-:Y:S02]  /*3e10*/  BSSY B1, `(.L_x_83) ;  /* 0x0000005000017945 */ /* 0x000fe40003800000 */
[----:B------:R-:W-:-:S05]  /*3e20*/  FFMA R11, R48, R23, R11 ;  /* 0x00000017300b7223 */ /* 0x000fca000000000b */
[----:B------:R0:W-:Y:S05]  /*3e30*/  @P3 STG.E desc[UR52][R6.64+0xc0], R11 ;  /* 0x0000c00b06003986 */ /* 0x0001ea000c101934 */
[----:B------:R-:W-:Y:S05]  /*3e40*/  @!P1 BRA `(.L_x_84) ;  /* 0x0000000000049947 */ /* 0x000fea0003800000 */
[----:B------:R0:W5:Y:S02]  /*3e50*/  LDG.E.LTC128B R21, desc[UR52][R2.64+0xc4] ;  /* 0x0000c43402157981 */ /* 0x000164000c1e1920 */
.L_x_84:
[----:B------:R-:W-:Y:S05]  /*3e60*/  BSYNC B1 ;  /* 0x0000000000017941 */ /* 0x000fea0003800000 */
.L_x_83:
[----:B-----5:R-:W-:Y:S01]  /*3e70*/  FMUL R10, R21, R88 ;  /* 0x00000058150a7220 */ /* 0x020fe20000400000 */
[----:B------:R-:W-:Y:S01]  /*3e80*/  ISETP.GT.AND P2, PT, R0, 0x8, P2 ;  /* 0x000000080000780c */ /* 0x000fe20001744270 */
[----:B------:R-:W-:Y:S02]  /*3e90*/  BSSY B1, `(.L_x_85) ;  /* 0x0000005000017945 */ /* 0x000fe40003800000 */
[----:B------:R-:W-:-:S05]  /*3ea0*/  FFMA R49, R49, R23, R10 ;  /* 0x0000001731317223 */ /* 0x000fca000000000a */
[----:B------:R0:W-:Y:S05]  /*3eb0*/  @P1 STG.E desc[UR52][R6.64+0xc4], R49 ;  /* 0x0000c43106001986 */ /* 0x0001ea000c101934 */
[----:B------:R-:W-:Y:S05]  /*3ec0*/  @!P2 BRA `(.L_x_86) ;  /* 0x000000000004a947 */ /* 0x000fea0003800000 */
[----:B------:R0:W5:Y:S02]  /*3ed0*/  LDG.E.LTC128B R21, desc[UR52][R4.64+0xc0] ;  /* 0x0000c03404157981 */ /* 0x000164000c1e1920 */
.L_x_86:
[----:B------:R-:W-:Y:S05]  /*3ee0*/  BSYNC B1 ;  /* 0x0000000000017941 */ /* 0x000fea0003800000 */
.L_x_85:
        /* <DEDUP_REMOVED lines=8> */
.L_x_88:
[----:B------:R-:W-:Y:S05]  /*3f70*/  BSYNC B1 ;  /* 0x0000000000017941 */ /* 0x000fea0003800000 */
.L_x_87:
        /* <DEDUP_REMOVED lines=8> */
.L_x_90:
[----:B------:R-:W-:Y:S05]  /*4000*/  BSYNC B1 ;  /* 0x0000000000017941 */ /* 0x000fea0003800000 */
.L_x_89:
[----:B0----5:R-:W-:Y:S01]  /*4010*/  FMUL R11, R21, R88 ;  /* 0x00000058150b7220 */ /* 0x021fe20000400000 */
[----:B------:R-:W-:Y:S01]  /*4020*/  ISETP.GT.AND P0, PT, R0, RZ, P2 ;  /* 0x000000ff0000720c */ /* 0x000fe20001704270 */
[----:B------:R-:W-:Y:S02]  /*4030*/  BSSY B1, `(.L_x_91) ;  /* 0x0000005000017945 */ /* 0x000fe40003800000 */
[----:B------:R-:W-:-:S05]  /*4040*/  FFMA R11, R52, R23, R11 ;  /* 0x00000017340b7223 */ /* 0x000fca000000000b */
[----:B------:R0:W-:Y:S05]  /*4050*/  @P3 STG.E desc[UR52][R6.64+0xe0], R11 ;  /* 0x0000e00b06003986 */ /* 0x0001ea000c101934 */
[----:B------:R-:W-:Y:S05]  /*4060*/  @!P0 BRA `(.L_x_92) ;  /* 0x0000000000048947 */ /* 0x000fea0003800000 */
[----:B------:R0:W5:Y:S02]  /*4070*/  LDG.E.LTC128B R21, desc[UR52][R2.64+0xe4] ;  /* 0x0000e43402157981 */ /* 0x000164000c1e1920 */
.L_x_92:
[----:B------:R-:W-:Y:S05]  /*4080*/  BSYNC B1 ;  /* 0x0000000000017941 */ /* 0x000fea0003800000 */
.L_x_91:
[----:B-----5:R-:W-:Y:S01]  /*4090*/  FMUL R10, R21, R88 ;  /* 0x00000058150a7220 */ /* 0x020fe20000400000 */
[----:B------:R-:W-:Y:S01]  /*40a0*/  ISETP.GT.AND P1, PT, R0, 0x8, P1 ;  /* 0x000000080000780c */ /* 0x000fe20000f24270 */
[----:B------:R-:W-:Y:S02]  /*40b0*/  BSSY B1, `(.L_x_93) ;  /* 0x0000005000017945 */ /* 0x000fe40003800000 */
[----:B------:R-:W-:-:S05]  /*40c0*/  FFMA R53, R53, R23, R10 ;  /* 0x0000001735357223 */ /* 0x000fca000000000a */
[----:B------:R0:W-:Y:S05]  /*40d0*/  @P0 STG.E desc[UR52][R6.64+0xe4], R53 ;  /* 0x0000e43506000986 */ /* 0x0001ea000c101934 */
[----:B------:R-:W-:Y:S05]  /*40e0*/  @!P1 BRA `(.L_x_94) ;  /* 0x0000000000049947 */ /* 0x000fea0003800000 */
[----:B------:R0:W5:Y:S02]  /*40f0*/  LDG.E.LTC128B R21, desc[UR52][R4.64+0xe0] ;  /* 0x0000e03404157981 */ /* 0x000164000c1e1920 */
.L_x_94:
[----:B------:R-:W-:Y:S05]  /*4100*/  BSYNC B1 ;  /* 0x0000000000017941 */ /* 0x000fea0003800000 */
.L_x_93:
        /* <DEDUP_REMOVED lines=8> */
.L_x_96:
[----:B------:R-:W-:Y:S05]  /*4190*/  BSYNC B1 ;  /* 0x0000000000017941 */ /* 0x000fea0003800000 */
.L_x_95:
        /* <DEDUP_REMOVED lines=8> */
.L_x_98:
[----:B------:R-:W-:Y:S05]  /*4220*/  BSYNC B1 ;  /* 0x0000000000017941 */ /* 0x000fea0003800000 */
.L_x_97:
[----:B0----5:R-:W-:Y:S01]  /*4230*/  FMUL R11, R21, R88 ;  /* 0x00000058150b7220 */ /* 0x021fe20000400000 */
[----:B------:R-:W-:Y:S01]  /*4240*/  ISETP.GT.AND P2, PT, R0, RZ, P1 ;  /* 0x000000ff0000720c */ /* 0x000fe20000f44270 */
[----:B------:R-:W-:Y:S02]  /*4250*/  BSSY B1, `(.L_x_99) ;  /* 0x0000005000017945 */ /* 0x000fe40003800000 */
[----:B------:R-:W-:-:S05]  /*4260*/  FFMA R11, R56, R23, R11 ;  /* 0x00000017380b7223 */ /* 0x000fca000000000b */
[----:B------:R0:W-:Y:S05]  /*4270*/  @P3 STG.E desc[UR52][R6.64+0x100], R11 ;  /* 0x0001000b06003986 */ /* 0x0001ea000c101934 */
[----:B------:R-:W-:Y:S05]  /*4280*/  @!P2 BRA `(.L_x_100) ;  /* 0x000000000004a947 */ /* 0x000fea0003800000 */
[----:B------:R0:W5:Y:S02]  /*4290*/  LDG.E.LTC128B R21, desc[UR52][R2.64+0x104] ;  /* 0x0001043402157981 */ /* 0x000164000c1e1920 */
.L_x_100:
[----:B------:R-:W-:Y:S05]  /*42a0*/  BSYNC B1 ;  /* 0x0000000000017941 */ /* 0x000fea0003800000 */
.L_x_99:
[----:B-----5:R-:W-:Y:S01]  /*42b0*/  FMUL R10, R21, R88 ;  /* 0x00000058150a7220 */ /* 0x020fe20000400000 */
[----:B------:R-:W-:Y:S01]  /*42c0*/  ISETP.GT.AND P0, PT, R0, 0x8, P0 ;  /* 0x000000080000780c */ /* 0x000fe20000704270 */
[----:B------:R-:W-:Y:S02]  /*42d0*/  BSSY B1, `(.L_x_101) ;  /* 0x0000005000017945 */ /* 0x000fe40003800000 */
[----:B------:R-:W-:-:S05]  /*42e0*/  FFMA R57, R57, R23, R10 ;  /* 0x0000001739397223 */ /* 0x000fca000000000a */
[----:B------:R0:W-:Y:S05]  /*42f0*/  @P2 STG.E desc[UR52][R6.64+0x104], R57 ;  /* 0x0001043906002986 */ /* 0x0001ea000c101934 */
[----:B------:R-:W-:Y:S05]  /*4300*/  @!P0 BRA `(.L_x_102) ;  /* 0x0000000000048947 */ /* 0x000fea0003800000 */
[----:B------:R0:W5:Y:S02]  /*4310*/  LDG.E.LTC128B R21, desc[UR52][R4.64+0x100] ;  /* 0x0001003404157981 */ /* 0x000164000c1e1920 */
.L_x_102:
[----:B------:R-:W-:Y:S05]  /*4320*/  BSYNC B1 ;  /* 0x0000000000017941 */ /* 0x000fea0003800000 */
.L_x_101:
        /* <DEDUP_REMOVED lines=8> */
.L_x_104:
[----:B------:R-:W-:Y:S05]  /*43b0*/  BSYNC B1 ;  /* 0x0000000000017941 */ /* 0x000fea0003800000 */
.L_x_103:
        /* <DEDUP_REMOVED lines=8> */
.L_x_106:
[----:B------:R-:W-:Y:S05]  /*4440*/  BSYNC B1 ;  /* 0x0000000000017941 */ /* 0x000fea0003800000 */
.L_x_105:
[----:B0----5:R-:W-:Y:S01]  /*4450*/  FMUL R11, R21, R88 ;  /* 0x00000058150b7220 */ /* 0x021fe20000400000 */
[----:B------:R-:W-:Y:S01]  /*4460*/  ISETP.GT.AND P1, PT, R0, RZ, P0 ;  /* 0x000000ff0000720c */ /* 0x000fe20000724270 */
[----:B------:R-:W-:Y:S02]  /*4470*/  BSSY B1, `(.L_x_107) ;  /* 0x0000005000017945 */ /* 0x000fe40003800000 */
[----:B------:R-:W-:-:S05]  /*4480*/  FFMA R11, R60, R23, R11 ;  /* 0x000000173c0b7223 */ /* 0x000fca000000000b */
[----:B------:R0:W-:Y:S05]  /*4490*/  @P3 STG.E desc[UR52][R6.64+0x120], R11 ;  /* 0x0001200b06003986 */ /* 0x0001ea000c101934 */
[----:B------:R-:W-:Y:S05]  /*44a0*/  @!P1 BRA `(.L_x_108) ;  /* 0x0000000000049947 */ /* 0x000fea0003800000 */
[----:B------:R0:W5:Y:S02]  /*44b0*/  LDG.E.LTC128B R21, desc[UR52][R2.64+0x124] ;  /* 0x0001243402157981 */ /* 0x000164000c1e1920 */
.L_x_108:
[----:B------:R-:W-:Y:S05]  /*44c0*/  BSYNC B1 ;  /* 0x0000000000017941 */ /* 0x000fea0003800000 */
.L_x_107:
[----:B-----5:R-:W-:Y:S01]  /*44d0*/  FMUL R10, R21, R88 ;  /* 0x00000058150a7220 */ /* 0x020fe20000400000 */
[----:B------:R-:W-:Y:S01]  /*44e0*/  ISETP.GT.AND P2, PT, R0, 0x8, P2 ;  /* 0x000000080000780c */ /* 0x000fe20001744270 */
[----:B------:R-:W-:Y:S02]  /*44f0*/  BSSY B1, `(.L_x_109) ;  /* 0x0000005000017945 */ /* 0x000fe40003800000 */
[----:B------:R-:W-:-:S05]  /*4500*/  FFMA R61, R61, R23, R10 ;  /* 0x000000173d3d7223 */ /* 0x000fca000000000a */
[----:B------:R0:W-:Y:S05]  /*4510*/  @P1 STG.E desc[UR52][R6.64+0x124], R61 ;  /* 0x0001243d06001986 */ /* 0x0001ea000c101934 */
[----:B------:R-:W-:Y:S05]  /*4520*/  @!P2 BRA `(.L_x_110) ;  /* 0x000000000004a947 */ /* 0x000fea0003800000 */
[----:B------:R0:W5:Y:S02]  /*4530*/  LDG.E.LTC128B R21, desc[UR52][R4.64+0x120] ;  /* 0x0001203404157981 */ /* 0x000164000c1e1920 */
.L_x_110:
[----:B------:R-:W-:Y:S05]  /*4540*/  BSYNC B1 ;  /* 0x0000000000017941 */ /* 0x000fea0003800000 */
.L_x_109:
        /* <DEDUP_REMOVED lines=8> */
.L_x_112:
[----:B------:R-:W-:Y:S05]  /*45d0*/  BSYNC B1 ;  /* 0x0000000000017941 */ /* 0x000fea0003800000 */
.L_x_111:
        /* <DEDUP_REMOVED lines=8> */
.L_x_114:
[----:B------:R-:W-:Y:S05]  /*4660*/  BSYNC B1 ;  /* 0x0000000000017941 */ /* 0x000fea0003800000 */
.L_x_113:
[----:B0----5:R-:W-:Y:S01]  /*4670*/  FMUL R11, R21, R88 ;  /* 0x00000058150b7220 */ /* 0x021fe20000400000 */
[----:B------:R-:W-:Y:S01]  /*4680*/  ISETP.GT.AND P0, PT, R0, RZ, P2 ;  /* 0x000000ff0000720c */ /* 0x000fe20001704270 */
[----:B------:R-:W-:Y:S02]  /*4690*/  BSSY B1, `(.L_x_115) ;  /* 0x0000005000017945 */ /* 0x000fe40003800000 */
[----:B------:R-:W-:-:S05]  /*46a0*/  FFMA R11, R64, R23, R11 ;  /* 0x00000017400b7223 */ /* 0x000fca000000000b */
[----:B------:R0:W-:Y:S05]  /*46b0*/  @P3 STG.E desc[UR52][R6.64+0x140], R11 ;  /* 0x0001400b06003986 */ /* 0x0001ea000c101934 */
[----:B------:R-:W-:Y:S05]  /*46c0*/  @!P0 BRA `(.L_x_116) ;  /* 0x0000000000048947 */ /* 0x000fea0003800000 */
[----:B------:R0:W5:Y:S02]  /*46d0*/  LDG.E.LTC128B R21, desc[UR52][R2.64+0x144] ;  /* 0x0001443402157981 */ /* 0x000164000c1e1920 */
.L_x_116:
[----:B------:R-:W-:Y:S05]  /*46e0*/  BSYNC B1 ;  /* 0x0000000000017941 */ /* 0x000fea0003800000 */
.L_x_115:
[----:B-----5:R-:W-:Y:S01]  /*46f0*/  FMUL R10, R21, R88 ;  /* 0x00000058150a7220 */ /* 0x020fe20000400000 */
[----:B------:R-:W-:Y:S01]  /*4700*/  ISETP.GT.AND P1, PT, R0, 0x8, P1 ;  /* 0x000000080000780c */ /* 0x000fe20000f24270 */
[----:B------:R-:W-:Y:S02]  /*4710*/  BSSY B1, `(.L_x_117) ;  /* 0x0000005000017945 */ /* 0x000fe40003800000 */
[----:B------:R-:W-:-:S05]  /*4720*/  FFMA R65, R65, R23, R10 ;  /* 0x0000001741417223 */ /* 0x000fca000000000a */
[----:B------:R0:W-:Y:S05]  /*4730*/  @P0 STG.E desc[UR52][R6.64+0x144], R65 ;  /* 0x0001444106000986 */ /* 0x0001ea000c101934 */
[----:B------:R-:W-:Y:S05]  /*4740*/  @!P1 BRA `(.L_x_118) ;  /* 0x0000000000049947 */ /* 0x000fea0003800000 */
[----:B------:R0:W5:Y:S02]  /*4750*/  LDG.E.LTC128B R21, desc[UR52][R4.64+0x140] ;  /* 0x0001403404157981 */ /* 0x000164000c1e1920 */
.L_x_118:
[----:B------:R-:W-:Y:S05]  /*4760*/  BSYNC B1 ;  /* 0x0000000000017941 */ /* 0x000fea0003800000 */
.L_x_117:
        /* <DEDUP_REMOVED lines=8> */
.L_x_120:
[----:B------:R-:W-:Y:S05]  /*47f0*/  BSYNC B1 ;  /* 0x0000000000017941 */ /* 0x000fea0003800000 */
.L_x_119:
        /* <DEDUP_REMOVED lines=8> */
.L_x_122:
[----:B------:R-:W-:Y:S05]  /*4880*/  BSYNC B1 ;  /* 0x0000000000017941 */ /* 0x000fea0003800000 */
.L_x_121:
[----:B0----5:R-:W-:Y:S01]  /*4890*/  FMUL R11, R21, R88 ;  /* 0x00000058150b7220 */ /* 0x021fe20000400000 */
[----:B------:R-:W-:Y:S01]  /*48a0*/  ISETP.GT.AND P2, PT, R0, RZ, P1 ;  /* 0x000000ff0000720c */ /* 0x000fe20000f44270 */
[----:B------:R-:W-:Y:S02]  /*48b0*/  BSSY B1, `(.L_x_123) ;  /* 0x0000005000017945 */ /* 0x000fe40003800000 */
[----:B------:R-:W-:-:S05]  /*48c0*/  FFMA R11, R68, R23, R11 ;  /* 0x00000017440b7223 */ /* 0x000fca000000000b */
[----:B------:R0:W-:Y:S05]  /*48d0*/  @P3 STG.E desc[UR52][R6.64+0x160], R11 ;  /* 0x0001600b06003986 */ /* 0x0001ea000c101934 */
[----:B------:R-:W-:Y:S05]  /*48e0*/  @!P2 BRA `(.L_x_124) ;  /* 0x000000000004a947 */ /* 0x000fea0003800000 */
[----:B------:R0:W5:Y:S02]  /*48f0*/  LDG.E.LTC128B R21, desc[UR52][R2.64+0x164] ;  /* 0x0001643402157981 */ /* 0x000164000c1e1920 */
.L_x_124:
[----:B------:R-:W-:Y:S05]  /*4900*/  BSYNC B1 ;  /* 0x0000000000017941 */ /* 0x000fea0003800000 */
.L_x_123:
[----:B-----5:R-:W-:Y:S01]  /*4910*/  FMUL R10, R21, R88 ;  /* 0x00000058150a7220 */ /* 0x020fe20000400000 */
[----:B------:R-:W-:Y:S01]  /*4920*/  ISETP.GT.AND P0, PT, R0, 0x8, P0 ;  /* 0x000000080000780c */ /* 0x000fe20000704270 */
[----:B------:R-:W-:Y:S02]  /*4930*/  BSSY B1, `(.L_x_125) ;  /* 0x0000005000017945 */ /* 0x000fe40003800000 */
[----:B------:R-:W-:-:S05]  /*4940*/  FFMA R69, R69, R23, R10 ;  /* 0x0000001745457223 */ /* 0x000fca000000000a */
[----:B------:R0:W-:Y:S05]  /*4950*/  @P2 STG.E desc[UR52][R6.64+0x164], R69 ;  /* 0x0001644506002986 */ /* 0x0001ea000c101934 */
[----:B------:R-:W-:Y:S05]  /*4960*/  @!P0 BRA `(.L_x_126) ;  /* 0x0000000000048947 */ /* 0x000fea0003800000 */
[----:B------:R0:W5:Y:S02]  /*4970*/  LDG.E.LTC128B R21, desc[UR52][R4.64+0x160] ;  /* 0x0001603404157981 */ /* 0x000164000c1e1920 */
.L_x_126:
[----:B------:R-:W-:Y:S05]  /*4980*/  BSYNC B1 ;  /* 0x0000000000017941 */ /* 0x000fea0003800000 */
.L_x_125:
        /* <DEDUP_REMOVED lines=8> */
.L_x_128:
[----:B------:R-:W-:Y:S05]  /*4a10*/  BSYNC B1 ;  /* 0x0000000000017941 */ /* 0x000fea0003800000 */
.L_x_127:
        /* <DEDUP_REMOVED lines=8> */
.L_x_130:
[----:B------:R-:W-:Y:S05]  /*4aa0*/  BSYNC B1 ;  /* 0x0000000000017941 */ /* 0x000fea0003800000 */
.L_x_129:
[----:B0----5:R-:W-:Y:S01]  /*4ab0*/  FMUL R11, R21, R88 ;  /* 0x00000058150b7220 */ /* 0x021fe20000400000 */
[----:B------:R-:W-:Y:S01]  /*4ac0*/  ISETP.GT.AND P1, PT, R0, RZ, P0 ;  /* 0x000000ff0000720c */ /* 0x000fe20000724270 */
[----:B------:R-:W-:Y:S02]  /*4ad0*/  BSSY B1, `(.L_x_131) ;  /* 0x0000005000017945 */ /* 0x000fe40003800000 */
[----:B------:R-:W-:-:S05]  /*4ae0*/  FFMA R11, R72, R23, R11 ;  /* 0x00000017480b7223 */ /* 0x000fca000000000b */
[----:B------:R0:W-:Y:S05]  /*4af0*/  @P3 STG.E desc[UR52][R6.64+0x180], R11 ;  /* 0x0001800b06003986 */ /* 0x0001ea000c101934 */
[----:B------:R-:W-:Y:S05]  /*4b00*/  @!P1 BRA `(.L_x_132) ;  /* 0x0000000000049947 */ /* 0x000fea0003800000 */
[----:B------:R0:W5:Y:S02]  /*4b10*/  LDG.E.LTC128B R21, desc[UR52][R2.64+0x184] ;  /* 0x0001843402157981 */ /* 0x000164000c1e1920 */
.L_x_132:
[----:B------:R-:W-:Y:S05]  /*4b20*/  BSYNC B1 ;  /* 0x0000000000017941 */ /* 0x000fea0003800000 */
.L_x_131:
[----:B-----5:R-:W-:Y:S01]  /*4b30*/  FMUL R10, R21, R88 ;  /* 0x00000058150a7220 */ /* 0x020fe20000400000 */
[----:B------:R-:W-:Y:S01]  /*4b40*/  ISETP.GT.AND P2, PT, R0, 0x8, P2 ;  /* 0x000000080000780c */ /* 0x000fe20001744270 */
[----:B------:R-:W-:Y:S02]  /*4b50*/  BSSY B1, `(.L_x_133) ;  /* 0x0000005000017945 */ /* 0x000fe40003800000 */
[----:B------:R-:W-:-:S05]  /*4b60*/  FFMA R73, R73, R23, R10 ;  /* 0x0000001749497223 */ /* 0x000fca000000000a */
[----:B------:R0:W-:Y:S05]  /*4b70*/  @P1 STG.E desc[UR52][R6.64+0x184], R73 ;  /* 0x0001844906001986 */ /* 0x0001ea000c101934 */
[----:B------:R-:W-:Y:S05]  /*4b80*/  @!P2 BRA `(.L_x_134) ;  /* 0x000000000004a947 */ /* 0x000fea0003800000 */
[----:B------:R0:W5:Y:S02]  /*4b90*/  LDG.E.LTC128B R21, desc[UR52][R4.64+0x180] ;  /* 0x0001803404157981 */ /* 0x000164000c1e1920 */
.L_x_134:
[----:B------:R-:W-:Y:S05]  /*4ba0*/  BSYNC B1 ;  /* 0x0000000000017941 */ /* 0x000fea0003800000 */
.L_x_133:
        /* <DEDUP_REMOVED lines=8> */
.L_x_136:
[----:B------:R-:W-:Y:S05]  /*4c30*/  BSYNC B1 ;  /* 0x0000000000017941 */ /* 0x000fea0003800000 */
.L_x_135:
        /* <DEDUP_REMOVED lines=8> */
.L_x_138:
[----:B------:R-:W-:Y:S05]  /*4cc0*/  BSYNC B1 ;  /* 0x0000000000017941 */ /* 0x000fea0003800000 */
.L_x_137:
[----:B0----5:R-:W-:Y:S01]  /*4cd0*/  FMUL R11, R21, R88 ;  /* 0x00000058150b7220 */ /* 0x021fe20000400000 */
[----:B------:R-:W-:Y:S01]  /*4ce0*/  ISETP.GT.AND P0, PT, R0, RZ, P2 ;  /* 0x000000ff0000720c */ /* 0x000fe20001704270 */
[----:B------:R-:W-:Y:S02]  /*4cf0*/  BSSY B1, `(.L_x_139) ;  /* 0x0000005000017945 */ /* 0x000fe40003800000 */
[----:B------:R-:W-:-:S05]  /*4d00*/  FFMA R11, R76, R23, R11 ;  /* 0x000000174c0b7223 */ /* 0x000fca000000000b */
[----:B------:R0:W-:Y:S05]  /*4d10*/  @P3 STG.E desc[UR52][R6.64+0x1a0], R11 ;  /* 0x0001a00b06003986 */ /* 0x0001ea000c101934 */
[----:B------:R-:W-:Y:S05]  /*4d20*/  @!P0 BRA `(.L_x_140) ;  /* 0x0000000000048947 */ /* 0x000fea0003800000 */
[----:B------:R0:W5:Y:S02]  /*4d30*/  LDG.E.LTC128B R21, desc[UR52][R2.64+0x1a4] ;  /* 0x0001a43402157981 */ /* 0x000164000c1e1920 */
.L_x_140:
[----:B------:R-:W-:Y:S05]  /*4d40*/  BSYNC B1 ;  /* 0x0000000000017941 */ /* 0x000fea0003800000 */
.L_x_139:
[----:B-----5:R-:W-:Y:S01]  /*4d50*/  FMUL R10, R21, R88 ;  /* 0x00000058150a7220 */ /* 0x020fe20000400000 */
[----:B------:R-:W-:Y:S01]  /*4d60*/  ISETP.GT.AND P1, PT, R0, 0x8, P1 ;  /* 0x000000080000780c */ /* 0x000fe20000f24270 */
[----:B------:R-:W-:Y:S02]  /*4d70*/  BSSY B1, `(.L_x_141) ;  /* 0x0000005000017945 */ /* 0x000fe40003800000 */
[----:B------:R-:W-:-:S05]  /*4d80*/  FFMA R77, R77, R23, R10 ;  /* 0x000000174d4d7223 */ /* 0x000fca000000000a */
[----:B------:R0:W-:Y:S05]  /*4d90*/  @P0 STG.E desc[UR52][R6.64+0x1a4], R77 ;  /* 0x0001a44d06000986 */ /* 0x0001ea000c101934 */
[----:B------:R-:W-:Y:S05]  /*4da0*/  @!P1 BRA `(.L_x_142) ;  /* 0x0000000000049947 */ /* 0x000fea0003800000 */
[----:B------:R0:W5:Y:S02]  /*4db0*/  LDG.E.LTC128B R21, desc[UR52][R4.64+0x1a0] ;  /* 0x0001a03404157981 */ /* 0x000164000c1e1920 */
.L_x_142:
[----:B------:R-:W-:Y:S05]  /*4dc0*/  BSYNC B1 ;  /* 0x0000000000017941 */ /* 0x000fea0003800000 */
.L_x_141:
        /* <DEDUP_REMOVED lines=8> */
.L_x_144:
[----:B------:R-:W-:Y:S05]  /*4e50*/  BSYNC B1 ;  /* 0x0000000000017941 */ /* 0x000fea0003800000 */
.L_x_143:
        /* <DEDUP_REMOVED lines=8> */
.L_x_146:
[----:B------:R-:W-:Y:S05]  /*4ee0*/  BSYNC B1 ;  /* 0x0000000000017941 */ /* 0x000fea0003800000 */
.L_x_145:
[----:B0----5:R-:W-:Y:S01]  /*4ef0*/  FMUL R11, R21, R88 ;  /* 0x00000058150b7220 */ /* 0x021fe20000400000 */
[----:B------:R-:W-:Y:S01]  /*4f00*/  ISETP.GT.AND P2, PT, R0, RZ, P1 ;  /* 0x000000ff0000720c */ /* 0x000fe20000f44270 */
[----:B------:R-:W-:Y:S02]  /*4f10*/  BSSY B1, `(.L_x_147) ;  /* 0x0000005000017945 */ /* 0x000fe40003800000 */
[----:B------:R-:W-:-:S05]  /*4f20*/  FFMA R11, R80, R23, R11 ;  /* 0x00000017500b7223 */ /* 0x000fca000000000b */
[----:B------:R0:W-:Y:S05]  /*4f30*/  @P3 STG.E desc[UR52][R6.64+0x1c0], R11 ;  /* 0x0001c00b06003986 */ /* 0x0001ea000c101934 */
[----:B------:R-:W-:Y:S05]  /*4f40*/  @!P2 BRA `(.L_x_148) ;  /* 0x000000000004a947 */ /* 0x000fea0003800000 */
[----:B------:R0:W5:Y:S02]  /*4f50*/  LDG.E.LTC128B R21, desc[UR52][R2.64+0x1c4] ;  /* 0x0001c43402157981 */ /* 0x000164000c1e1920 */
.L_x_148:
[----:B------:R-:W-:Y:S05]  /*4f60*/  BSYNC B1 ;  /* 0x0000000000017941 */ /* 0x000fea0003800000 */
.L_x_147:
[----:B-----5:R-:W-:Y:S01]  /*4f70*/  FMUL R10, R21, R88 ;  /* 0x00000058150a7220 */ /* 0x020fe20000400000 */
[----:B------:R-:W-:Y:S01]  /*4f80*/  ISETP.GT.AND P0, PT, R0, 0x8, P0 ;  /* 0x000000080000780c */ /* 0x000fe20000704270 */
[----:B------:R-:W-:Y:S02]  /*4f90*/  BSSY B1, `(.L_x_149) ;  /* 0x0000005000017945 */ /* 0x000fe40003800000 */
[----:B------:R-:W-:-:S05]  /*4fa0*/  FFMA R81, R81, R23, R10 ;  /* 0x0000001751517223 */ /* 0x000fca000000000a */
[----:B------:R0:W-:Y:S05]  /*4fb0*/  @P2 STG.E desc[UR52][R6.64+0x1c4], R81 ;  /* 0x0001c45106002986 */ /* 0x0001ea000c101934 */
[----:B------:R-:W-:Y:S05]  /*4fc0*/  @!P0 BRA `(.L_x_150) ;  /* 0x0000000000048947 */ /* 0x000fea0003800000 */
[----:B------:R0:W5:Y:S02]  /*4fd0*/  LDG.E.LTC128B R21, desc[UR52][R4.64+0x1c0] ;  /* 0x0001c03404157981 */ /* 0x000164000c1e1920 */
.L_x_150:
[----:B------:R-:W-:Y:S05]  /*4fe0*/  BSYNC B1 ;  /* 0x0000000000017941 */ /* 0x000fea0003800000 */
.L_x_149:
        /* <DEDUP_REMOVED lines=8> */
.L_x_152:
[----:B------:R-:W-:Y:S05]  /*5070*/  BSYNC B1 ;  /* 0x0000000000017941 */ /* 0x000fea0003800000 */
.L_x_151:
        /* <DEDUP_REMOVED lines=8> */
.L_x_154:
[----:B------:R-:W-:Y:S05]  /*5100*/  BSYNC B1 ;  /* 0x0000000000017941 */ /* 0x000fea0003800000 */
.L_x_153:
[----:B0----5:R-:W-:Y:S01]  /*5110*/  FMUL R11, R21, R88 ;  /* 0x00000058150b7220 */ /* 0x021fe20000400000 */
[----:B------:R-:W-:Y:S01]  /*5120*/  ISETP.GT.AND P1, PT, R0, RZ, P0 ;  /* 0x000000ff0000720c */ /* 0x000fe20000724270 */
[----:B------:R-:W-:Y:S02]  /*5130*/  BSSY B1, `(.L_x_155) ;  /* 0x0000005000017945 */ /* 0x000fe40003800000 */
[----:B------:R-:W-:-:S05]  /*5140*/  FFMA R11, R84, R23, R11 ;  /* 0x00000017540b7223 */ /* 0x000fca000000000b */
[----:B------:R0:W-:Y:S05]  /*5150*/  @P3 STG.E desc[UR52][R6.64+0x1e0], R11 ;  /* 0x0001e00b06003986 */ /* 0x0001ea000c101934 */
[----:B------:R-:W-:Y:S05]  /*5160*/  @!P1 BRA `(.L_x_156) ;  /* 0x0000000000049947 */ /* 0x000fea0003800000 */
[----:B------:R0:W5:Y:S02]  /*5170*/  LDG.E.LTC128B R21, desc[UR52][R2.64+0x1e4] ;  /* 0x0001e43402157981 */ /* 0x000164000c1e1920 */
.L_x_156:
[----:B------:R-:W-:Y:S05]  /*5180*/  BSYNC B1 ;  /* 0x0000000000017941 */ /* 0x000fea0003800000 */
.L_x_155:
[----:B0---45:R-:W-:Y:S01]  /*5190*/  FMUL R2, R21, R88 ;  /* 0x0000005815027220 */ /* 0x031fe20000400000 */
[----:B------:R-:W-:Y:S01]  /*51a0*/  ISETP.GT.AND P2, PT, R0, 0x8, P2 ;  /* 0x000000080000780c */ /* 0x000fe20001744270 */
[----:B------:R-:W-:Y:S02]  /*51b0*/  BSSY B1, `(.L_x_157) ;  /* 0x0000005000017945 */ /* 0x000fe40003800000 */
[----:B------:R-:W-:-:S05]  /*51c0*/  FFMA R85, R85, R23, R2 ;  /* 0x0000001755557223 */ /* 0x000fca0000000002 */
[----:B------:R0:W-:Y:S05]  /*51d0*/  @P1 STG.E desc[UR52][R6.64+0x1e4], R85 ;  /* 0x0001e45506001986 */ /* 0x0001ea000c101934 */
[----:B------:R-:W-:Y:S05]  /*51e0*/  @!P2 BRA `(.L_x_158) ;  /* 0x000000000004a947 */ /* 0x000fea0003800000 */
[----:B------:R4:W5:Y:S02]  /*51f0*/  LDG.E.LTC128B R21, desc[UR52][R4.64+0x1e0] ;  /* 0x0001e03404157981 */ /* 0x000964000c1e1920 */
.L_x_158:
[----:B------:R-:W-:Y:S05]  /*5200*/  BSYNC B1 ;  /* 0x0000000000017941 */ /* 0x000fea0003800000 */
.L_x_157:
[----:B-----5:R-:W-:Y:S01]  /*5210*/  FMUL R3, R21, R88 ;  /* 0x0000005815037220 */ /* 0x020fe20000400000 */
[----:B------:R-:W-:Y:S01]  /*5220*/  @P2 IMAD.MOV.U32 R2, RZ, RZ, R8 ;  /* 0x000000ffff022224 */ /* 0x000fe200078e0008 */
[----:B------:R-:W-:Y:S01]  /*5230*/  ISETP.GT.AND P0, PT, R0, 0x8, P0 ;  /* 0x000000080000780c */ /* 0x000fe20000704270 */
[----:B------:R-:W-:Y:S01]  /*5240*/  BSSY B1, `(.L_x_159) ;  /* 0x0000006000017945 */ /* 0x000fe20003800000 */
[----:B01----:R-:W-:Y:S01]  /*5250*/  FFMA R7, R86, R23, R3 ;  /* 0x0000001756077223 */ /* 0x003fe20000000003 */
[----:B------:R-:W-:-:S05]  /*5260*/  @P2 IMAD.MOV.U32 R3, RZ, RZ, R9 ;  /* 0x000000ffff032224 */ /* 0x000fca00078e0009 */
[----:B------:R0:W-:Y:S05]  /*5270*/  @P2 STG.E desc[UR52][R2.64+0x1e0], R7 ;  /* 0x0001e00702002986 */ /* 0x0001ea000c101934 */
[----:B------:R-:W-:Y:S05]  /*5280*/  @!P0 BRA `(.L_x_160) ;  /* 0x0000000000048947 */ /* 0x000fea0003800000 */
[----:B------:R1:W5:Y:S02]  /*5290*/  LDG.E.LTC128B R21, desc[UR52][R4.64+0x1e4] ;  /* 0x0001e43404157981 */ /* 0x000364000c1e1920 */
.L_x_160:
[----:B------:R-:W-:Y:S05]  /*52a0*/  BSYNC B1 ;  /* 0x0000000000017941 */ /* 0x000fea0003800000 */
.L_x_159:
[----:B-----5:R-:W-:-:S04]  /*52b0*/  FMUL R0, R21, R88 ;  /* 0x0000005815007220 */ /* 0x020fc80000400000 */
[----:B------:R-:W-:Y:S01]  /*52c0*/  FFMA R87, R87, R23, R0 ;  /* 0x0000001757577223 */ /* 0x000fe20000000000 */
[----:B------:R-:W-:Y:S06]  /*52d0*/  @!P0 BRA `(.L_x_161) ;  /* 0x0000000c00a08947 */ /* 0x000fec0003800000 */
[----:B------:R0:W-:Y:S01]  /*52e0*/  STG.E desc[UR52][R8.64+0x1e4], R87 ;  /* 0x0001e45708007986 */ /* 0x0001e2000c101934 */
[----:B------:R-:W-:Y:S05]  /*52f0*/  BRA `(.L_x_161) ;  /* 0x0000000c00987947 */ /* 0x000fea0003800000 */
.L_x_36:
[----:B------:R-:W-:Y:S01]  /*5300*/  ULDC.64 UR4, c[0x0][0x5c0] ;  /* 0x0001700000047ab9 */ /* 0x000fe20000000a00 */
[----:B------:R-:W-:Y:S01]  /*5310*/  ISETP.GT.AND P0, PT, R18, 0x1, PT ;  /* 0x000000011200780c */ /* 0x000fe20003f04270 */
[-C--:B------:R-:W-:Y:S01]  /*5320*/  FMUL R25, R25, R23.reuse ;  /* 0x0000001719197220 */ /* 0x080fe20000400000 */
[----:B------:R-:W-:Y:S01]  /*5330*/  LEA R2, P4, R102, UR4, 0x2 ;  /* 0x0000000466027c11 */ /* 0x000fe2000f8810ff */
[-C--:B------:R-:W-:Y:S01]  /*5340*/  FMUL R27, R27, R23.reuse ;  /* 0x000000171b1b7220 */ /* 0x080fe20000400000 */
[----:B------:R-:W-:Y:S01]  /*5350*/  ISETP.GT.AND P2, PT, R0, RZ, P0 ;  /* 0x000000ff0000720c */ /* 0x000fe20000744270 */
[-C--:B------:R-:W-:Y:S01]  /*5360*/  FMUL R9, R28, R23.reuse ;  /* 0x000000171c097220 */ /* 0x080fe20000400000 */
[----:B------:R-:W-:Y:S01]  /*5370*/  LEA.HI.X R3, R102, UR5, R7, 0x2, P4 ;  /* 0x0000000566037c11 */ /* 0x000fe2000a0f1407 */
[-C--:B------:R-:W-:Y:S01]  /*5380*/  FMUL R7, R24, R23.reuse ;  /* 0x0000001718077220 */ /* 0x080fe20000400000 */
[----:B------:R-:W-:Y:S01]  /*5390*/  ISETP.GT.AND P3, PT, R0, 0x8, P3 ;  /* 0x000000080000780c */ /* 0x000fe20001f64270 */
[-C--:B------:R-:W-:Y:S01]  /*53a0*/  FMUL R29, R29, R23.reuse ;  /* 0x000000171d1d7220 */ /* 0x080fe20000400000 */
[----:B------:R-:W-:Y:S01]  /*53b0*/  SHF.L.U64.HI R5, R94, 0x2, R89 ;  /* 0x000000025e057819 */ /* 0x000fe20000010259 */
[-C--:B------:R-:W-:Y:S01]  /*53c0*/  FMUL R31, R31, R23.reuse ;  /* 0x000000171f1f7220 */ /* 0x080fe20000400000 */
[----:B------:R0:W-:Y:S01]  /*53d0*/  @P1 STG.E desc[UR52][R2.64], R7 ;  /* 0x0000000702001986 */ /* 0x0001e2000c101934 */
[----:B------:R-:W-:Y:S01]  /*53e0*/  ISETP.GT.AND P0, PT, R0, 0x8, P0 ;  /* 0x000000080000780c */ /* 0x000fe20000704270 */
[-C--:B------:R-:W-:Y:S01]  /*53f0*/  FMUL R33, R33, R23.reuse ;  /* 0x0000001721217220 */ /* 0x080fe20000400000 */
[----:B------:R-:W-:Y:S01]  /*5400*/  LEA R4, P1, R94, R2, 0x2 ;  /* 0x000000025e047211 */ /* 0x000fe200078210ff */
[-C--:B------:R-:W-:Y:S01]  /*5410*/  FMUL R35, R35, R23.reuse ;  /* 0x0000001723237220 */ /* 0x080fe20000400000 */
[C---:B------:R-:W-:Y:S01]  /*5420*/  ISETP.GT.AND P5, PT, R18.reuse, 0x8, PT ;  /* 0x000000081200780c */ /* 0x040fe20003fa4270 */
[----:B------:R-:W-:Y:S01]  /*5430*/  @P2 STG.E desc[UR52][R2.64+0x4], R25 ;  /* 0x0000041902002986 */ /* 0x000fe2000c101934 */
[----:B------:R-:W-:Y:S01]  /*5440*/  ISETP.GT.AND P4, PT, R18, 0x9, PT ;  /* 0x000000091200780c */ /* 0x000fe20003f84270 */
[----:B------:R-:W-:Y:S01]  /*5450*/  IMAD.X R5, R5, 0x1, R3, P1 ;  /* 0x0000000105057824 */ /* 0x000fe200008e0603 */
[C---:B------:R-:W-:Y:S01]  /*5460*/  ISETP.GT.AND P2, PT, R0.reuse, RZ, P5 ;  /* 0x000000ff0000720c */ /* 0x040fe20002f44270 */
[-C--:B------:R-:W-:Y:S01]  /*5470*/  FMUL R37, R37, R23.reuse ;  /* 0x0000001725257220 */ /* 0x080fe20000400000 */
[----:B------:R-:W-:Y:S01]  /*5480*/  ISETP.GT.AND P1, PT, R0, RZ, P4 ;  /* 0x000000ff0000720c */ /* 0x000fe20002724270 */
[-C--:B0-----:R-:W-:Y:S01]  /*5490*/  FMUL R7, R26, R23.reuse ;  /* 0x000000171a077220 */ /* 0x081fe20000400000 */
[----:B------:R-:W-:Y:S01]  /*54a0*/  ISETP.GT.AND P4, PT, R0, 0x8, P4 ;  /* 0x000000080000780c */ /* 0x000fe20002784270 */
[-C--:B------:R-:W-:Y:S01]  /*54b0*/  FMUL R39, R39, R23.reuse ;  /* 0x0000001727277220 */ /* 0x080fe20000400000 */
[-C--:B------:R-:W-:Y:S01]  /*54c0*/  FMUL R41, R41, R23.reuse ;  /* 0x0000001729297220 */ /* 0x080fe20000400000 */
[-C--:B------:R-:W-:Y:S01]  /*54d0*/  FMUL R43, R43, R23.reuse ;  /* 0x000000172b2b7220 */ /* 0x080fe20000400000 */
[----:B------:R0:W-:Y:S01]  /*54e0*/  @P3 STG.E desc[UR52][R4.64], R7 ;  /* 0x0000000704003986 */ /* 0x0001e2000c101934 */
[----:B------:R-:W-:Y:S01]  /*54f0*/  ISETP.GT.AND P3, PT, R18, 0x11, PT ;  /* 0x000000111200780c */ /* 0x000fe20003f64270 */
[-C--:B------:R-:W-:Y:S01]  /*5500*/  FMUL R45, R45, R23.reuse ;  /* 0x000000172d2d7220 */ /* 0x080fe20000400000 */
[-C--:B------:R-:W-:Y:S01]  /*5510*/  FMUL R47, R47, R23.reuse ;  /* 0x000000172f2f7220 */ /* 0x080fe20000400000 */
[----:B------:R-:W-:Y:S01]  /*5520*/  @P0 STG.E desc[UR52][R4.64+0x4], R27 ;  /* 0x0000041b04000986 */ /* 0x000fe2000c101934 */
[----:B------:R-:W-:Y:S01]  /*5530*/  ISETP.GT.AND P0, PT, R0, 0x8, P5 ;  /* 0x000000080000780c */ /* 0x000fe20002f04270 */
[-C--:B------:R-:W-:Y:S01]  /*5540*/  FMUL R49, R49, R23.reuse ;  /* 0x0000001731317220 */ /* 0x080fe20000400000 */
[----:B------:R-:W-:Y:S01]  /*5550*/  ISETP.GT.AND P5, PT, R18, 0x10, PT ;  /* 0x000000101200780c */ /* 0x000fe20003fa4270 */
[----:B------:R1:W-:Y:S01]  /*5560*/  @P2 STG.E desc[UR52][R2.64+0x20], R9 ;  /* 0x0000200902002986 */ /* 0x0003e2000c101934 */
[-C--:B------:R-:W-:Y:S01]  /*5570*/  FMUL R51, R51, R23.reuse ;  /* 0x0000001733337220 */ /* 0x080fe20000400000 */
[-C--:B------:R-:W-:Y:S01]  /*5580*/  FMUL R53, R53, R23.reuse ;  /* 0x0000001735357220 */ /* 0x080fe20000400000 */
[C---:B------:R-:W-:Y:S01]  /*5590*/  ISETP.GT.AND P2, PT, R0.reuse, RZ, P5 ;  /* 0x000000ff0000720c */ /* 0x040fe20002f44270 */
[----:B------:R-:W-:Y:S01]  /*55a0*/  @P1 STG.E desc[UR52][R2.64+0x24], R29 ;  /* 0x0000241d02001986 */ /* 0x000fe2000c101934 */
[----:B------:R-:W-:Y:S01]  /*55b0*/  ISETP.GT.AND P1, PT, R0, RZ, P3 ;  /* 0x000000ff0000720c */ /* 0x000fe20001f24270 */
[-C--:B0-----:R-:W-:Y:S01]  /*55c0*/  FMUL R7, R30, R23.reuse ;  /* 0x000000171e077220 */ /* 0x081fe20000400000 */
[----:B------:R-:W-:Y:S01]  /*55d0*/  ISETP.GT.AND P3, PT, R0, 0x8, P3 ;  /* 0x000000080000780c */ /* 0x000fe20001f64270 */
[-C--:B------:R-:W-:Y:S01]  /*55e0*/  FMUL R55, R55, R23.reuse ;  /* 0x0000001737377220 */ /* 0x080fe20000400000 */
[-C--:B------:R-:W-:Y:S01]  /*55f0*/  FMUL R57, R57, R23.reuse ;  /* 0x0000001739397220 */ /* 0x080fe20000400000 */
[-C--:B------:R-:W-:Y:S01]  /*5600*/  FMUL R59, R59, R23.reuse ;  /* 0x000000173b3b7220 */ /* 0x080fe20000400000 */
[----:B------:R0:W-:Y:S01]  /*5610*/  @P0 STG.E desc[UR52][R4.64+0x20], R7 ;  /* 0x0000200704000986 */ /* 0x0001e2000c101934 */
[-C--:B-1----:R-:W-:Y:S01]  /*5620*/  FMUL R9, R32, R23.reuse ;  /* 0x0000001720097220 */ /* 0x082fe20000400000 */
[----:B------:R-:W-:Y:S01]  /*5630*/  ISETP.GT.AND P0, PT, R0, 0x8, P5 ;  /* 0x000000080000780c */ /* 0x000fe20002f04270 */
[-C--:B------:R-:W-:Y:S01]  /*5640*/  FMUL R61, R61, R23.reuse ;  /* 0x000000173d3d7220 */ /* 0x080fe20000400000 */
[----:B------:R-:W-:Y:S01]  /*5650*/  @P4 STG.E desc[UR52][R4.64+0x24], R31 ;  /* 0x0000241f04004986 */ /* 0x000fe2000c101934 */
[C---:B------:R-:W-:Y:S01]  /*5660*/  ISETP.GT.AND P5, PT, R18.reuse, 0x18, PT ;  /* 0x000000181200780c */ /* 0x040fe20003fa4270 */
[-C--:B------:R-:W-:Y:S01]  /*5670*/  FMUL R63, R63, R23.reuse ;  /* 0x000000173f3f7220 */ /* 0x080fe20000400000 */
[----:B------:R-:W-:Y:S01]  /*5680*/  ISETP.GT.AND P4, PT, R18, 0x19, PT ;  /* 0x000000191200780c */ /* 0x000fe20003f84270 */
[----:B------:R1:W-:Y:S01]  /*5690*/  @P2 STG.E desc[UR52][R2.64+0x40], R9 ;  /* 0x0000400902002986 */ /* 0x0003e2000c101934 */
[C---:B------:R-:W-:Y:S01]  /*56a0*/  ISETP.GT.AND P2, PT, R0.reuse, RZ, P5 ;  /* 0x000000ff0000720c */ /* 0x040fe20002f44270 */
[-C--:B------:R-:W-:Y:S01]  /*56b0*/  FMUL R65, R65, R23.reuse ;  /* 0x0000001741417220 */ /* 0x080fe20000400000 */
[-C--:B------:R-:W-:Y:S01]  /*56c0*/  FMUL R67, R67, R23.reuse ;  /* 0x0000001743437220 */ /* 0x080fe20000400000 */
        /* <DEDUP_REMOVED lines=29> */
[----:B------:R-:W-:Y:S01]  /*58a0*/  FMUL R87, R87, R23 ;  /* 0x0000001757577220 */ /* 0x000fe20000400000 */
[----:B------:R-:W-:Y:S01]  /*58b0*/  @P4 STG.E desc[UR52][R4.64+0x64], R39 ;  /* 0x0000642704004986 */ /* 0x000fe2000c101934 */
[----:B------:R-:W-:-:S02]  /*58c0*/  ISETP.GT.AND P5, PT, R18, 0x28, PT ;  /* 0x000000281200780c */ /* 0x000fc40003fa4270 */
[----:B------:R-:W-:Y:S01]  /*58d0*/  ISETP.GT.AND P4, PT, R18, 0x29, PT ;  /* 0x000000291200780c */ /* 0x000fe20003f84270 */
[----:B------:R1:W-:Y:S01]  /*58e0*/  @P2 STG.E desc[UR52][R2.64+0x80], R9 ;  /* 0x0000800902002986 */ /* 0x0003e2000c101934 */
[----:B------:R-:W-:-:S03]  /*58f0*/  ISETP.GT.AND P2, PT, R0, RZ, P5 ;  /* 0x000000ff0000720c */ /* 0x000fc60002f44270 */
[----:B------:R-:W-:Y:S01]  /*5900*/  @P1 STG.E desc[UR52][R2.64+0x84], R41 ;  /* 0x0000842902001986 */ /* 0x000fe2000c101934 */
[----:B------:R-:W-:Y:S01]  /*5910*/  ISETP.GT.AND P1, PT, R0, RZ, P4 ;  /* 0x000000ff0000720c */ /* 0x000fe20002724270 */
[----:B0-----:R-:W-:Y:S01]  /*5920*/  FMUL R7, R42, R23 ;  /* 0x000000172a077220 */ /* 0x001fe20000400000 */
[----:B------:R-:W-:-:S04]  /*5930*/  ISETP.GT.AND P4, PT, R0, 0x8, P4 ;  /* 0x000000080000780c */ /* 0x000fc80002784270 */
[----:B------:R0:W-:Y:S01]  /*5940*/  @P0 STG.E desc[UR52][R4.64+0x80], R7 ;  /* 0x0000800704000986 */ /* 0x0001e2000c101934 */
[----:B-1----:R-:W-:Y:S01]  /*5950*/  FMUL R9, R44, R23 ;  /* 0x000000172c097220 */ /* 0x002fe20000400000 */
[----:B------:R-:W-:Y:S02]  /*5960*/  ISETP.GT.AND P0, PT, R0, 0x8, P5 ;  /* 0x000000080000780c */ /* 0x000fe40002f04270 */
[----:B------:R-:W-:Y:S01]  /*5970*/  @P3 STG.E desc[UR52][R4.64+0x84], R43 ;  /* 0x0000842b04003986 */ /* 0x000fe2000c101934 */
[C---:B------:R-:W-:Y:S02]  /*5980*/  ISETP.GT.AND P5, PT, R18.reuse, 0x30, PT ;  /* 0x000000301200780c */ /* 0x040fe40003fa4270 */
        /* <DEDUP_REMOVED lines=23> */
[----:B------:R-:W-:-:S03]  /*5b00*/  ISETP.GT.AND P5, PT, R18, 0x40, PT ;  /* 0x000000401200780c */ /* 0x000fc60003fa4270 */
[----:B------:R1:W-:Y:S01]  /*5b10*/  @P2 STG.E desc[UR52][R2.64+0xe0], R9 ;  /* 0x0000e00902002986 */ /* 0x0003e2000c101934 */
[----:B------:R-:W-:-:S03]  /*5b20*/  ISETP.GT.AND P3, PT, R0, RZ, P5 ;  /* 0x000000ff0000720c */ /* 0x000fc60002f64270 */
[----:B------:R-:W-:Y:S01]  /*5b30*/  @P1 STG.E desc[UR52][R2.64+0xe4], R53 ;  /* 0x0000e43502001986 */ /* 0x000fe2000c101934 */
[----:B------:R-:W-:Y:S01]  /*5b40*/  ISETP.GT.AND P1, PT, R18, 0x41, PT ;  /* 0x000000411200780c */ /* 0x000fe20003f24270 */
[----:B0-----:R-:W-:-:S03]  /*5b50*/  FMUL R7, R54, R23 ;  /* 0x0000001736077220 */ /* 0x001fc60000400000 */
[----:B------:R-:W-:Y:S02]  /*5b60*/  ISETP.GT.AND P2, PT, R0, RZ, P1 ;  /* 0x000000ff0000720c */ /* 0x000fe40000f44270 */
[----:B------:R0:W-:Y:S01]  /*5b70*/  @P0 STG.E desc[UR52][R4.64+0xe0], R7 ;  /* 0x0000e00704000986 */ /* 0x0001e2000c101934 */
[-C--:B-1----:R-:W-:Y:S01]  /*5b80*/  FMUL R9, R56, R23.reuse ;  /* 0x0000001738097220 */ /* 0x082fe20000400000 */
[C---:B------:R-:W-:Y:S02]  /*5b90*/  ISETP.GT.AND P0, PT, R0.reuse, 0x8, P5 ;  /* 0x000000080000780c */ /* 0x040fe40002f04270 */
[----:B------:R-:W-:Y:S01]  /*5ba0*/  @P4 STG.E desc[UR52][R4.64+0xe4], R55 ;  /* 0x0000e43704004986 */ /* 0x000fe2000c101934 */
[----:B------:R-:W-:Y:S02]  /*5bb0*/  ISETP.GT.AND P1, PT, R0, 0x8, P1 ;  /* 0x000000080000780c */ /* 0x000fe40000f24270 */
[----:B------:R-:W-:Y:S01]  /*5bc0*/  ISETP.GT.AND P5, PT, R18, 0x48, PT ;  /* 0x000000481200780c */ /* 0x000fe20003fa4270 */
[----:B------:R1:W-:Y:S03]  /*5bd0*/  @P3 STG.E desc[UR52][R2.64+0x100], R9 ;  /* 0x0001000902003986 */ /* 0x0003e6000c101934 */
[----:B------:R-:W-:Y:S01]  /*5be0*/  ISETP.GT.AND P4, PT, R0, RZ, P5 ;  /* 0x000000ff0000720c */ /* 0x000fe20002f84270 */
[----:B------:R-:W-:Y:S01]  /*5bf0*/  @P2 STG.E desc[UR52][R2.64+0x104], R57 ;  /* 0x0001043902002986 */ /* 0x000fe2000c101934 */
[----:B------:R-:W-:Y:S01]  /*5c00*/  ISETP.GT.AND P2, PT, R18, 0x49, PT ;  /* 0x000000491200780c */ /* 0x000fe20003f44270 */
[----:B0-----:R-:W-:-:S03]  /*5c10*/  FMUL R7, R58, R23 ;  /* 0x000000173a077220 */ /* 0x001fc60000400000 */
[----:B------:R-:W-:Y:S02]  /*5c20*/  ISETP.GT.AND P3, PT, R0, RZ, P2 ;  /* 0x000000ff0000720c */ /* 0x000fe40001764270 */
[----:B------:R0:W-:Y:S01]  /*5c30*/  @P0 STG.E desc[UR52][R4.64+0x100], R7 ;  /* 0x0001000704000986 */ /* 0x0001e2000c101934 */
[----:B-1----:R-:W-:Y:S01]  /*5c40*/  FMUL R9, R60, R23 ;  /* 0x000000173c097220 */ /* 0x002fe20000400000 */
[C---:B------:R-:W-:Y:S02]  /*5c50*/  ISETP.GT.AND P2, PT, R0.reuse, 0x8, P2 ;  /* 0x000000080000780c */ /* 0x040fe40001744270 */
[----:B------:R-:W-:Y:S01]  /*5c60*/  @P1 STG.E desc[UR52][R4.64+0x104], R59 ;  /* 0x0001043b04001986 */ /* 0x000fe2000c101934 */
[----:B------:R-:W-:Y:S02]  /*5c70*/  ISETP.GT.AND P1, PT, R0, 0x8, P5 ;  /* 0x000000080000780c */ /* 0x000fe40002f24270 */
[C---:B------:R-:W-:Y:S01]  /*5c80*/  ISETP.GT.AND P5, PT, R18.reuse, 0x50, PT ;  /* 0x000000501200780c */ /* 0x040fe20003fa4270 */
[----:B------:R1:W-:Y:S01]  /*5c90*/  @P4 STG.E desc[UR52][R2.64+0x120], R9 ;  /* 0x0001200902004986 */ /* 0x0003e2000c101934 */
[----:B------:R-:W-:-:S03]  /*5ca0*/  ISETP.GT.AND P0, PT, R18, 0x51, PT ;  /* 0x000000511200780c */ /* 0x000fc60003f04270 */
[----:B------:R-:W-:Y:S01]  /*5cb0*/  @P3 STG.E desc[UR52][R2.64+0x124], R61 ;  /* 0x0001243d02003986 */ /* 0x000fe2000c101934 */
[----:B------:R-:W-:Y:S01]  /*5cc0*/  ISETP.GT.AND P3, PT, R0, RZ, P5 ;  /* 0x000000ff0000720c */ /* 0x000fe20002f64270 */
[-C--:B0-----:R-:W-:Y:S01]  /*5cd0*/  FMUL R7, R62, R23.reuse ;  /* 0x000000173e077220 */ /* 0x081fe20000400000 */
[C---:B------:R-:W-:Y:S02]  /*5ce0*/  ISETP.GT.AND P4, PT, R0.reuse, RZ, P0 ;  /* 0x000000ff0000720c */ /* 0x040fe40000784270 */
[----:B------:R-:W-:Y:S02]  /*5cf0*/  ISETP.GT.AND P0, PT, R0, 0x8, P0 ;  /* 0x000000080000780c */ /* 0x000fe40000704270 */
[----:B------:R0:W-:Y:S01]  /*5d00*/  @P1 STG.E desc[UR52][R4.64+0x120], R7 ;  /* 0x0001200704001986 */ /* 0x0001e2000c101934 */
[----:B-1----:R-:W-:Y:S01]  /*5d10*/  FMUL R9, R64, R23 ;  /* 0x0000001740097220 */ /* 0x002fe20000400000 */
[----:B------:R-:W-:Y:S02]  /*5d20*/  ISETP.GT.AND P1, PT, R0, 0x8, P5 ;  /* 0x000000080000780c */ /* 0x000fe40002f24270 */
[----:B------:R-:W-:Y:S01]  /*5d30*/  @P2 STG.E desc[UR52][R4.64+0x124], R63 ;  /* 0x0001243f04002986 */ /* 0x000fe2000c101934 */
[----:B------:R-:W-:-:S03]  /*5d40*/  ISETP.GT.AND P2, PT, R18, 0x58, PT ;  /* 0x000000581200780c */ /* 0x000fc60003f44270 */
[----:B------:R1:W-:Y:S01]  /*5d50*/  @P3 STG.E desc[UR52][R2.64+0x140], R9 ;  /* 0x0001400902003986 */ /* 0x0003e2000c101934 */
[----:B------:R-:W-:Y:S02]  /*5d60*/  ISETP.GT.AND P3, PT, R18, 0x59, PT ;  /* 0x000000591200780c */ /* 0x000fe40003f64270 */
[C---:B------:R-:W-:Y:S01]  /*5d70*/  ISETP.GT.AND P5, PT, R0.reuse, RZ, P2 ;  /* 0x000000ff0000720c */ /* 0x040fe200017a4270 */
[----:B------:R-:W-:Y:S01]  /*5d80*/  @P4 STG.E desc[UR52][R2.64+0x144], R65 ;  /* 0x0001444102004986 */ /* 0x000fe2000c101934 */
[----:B------:R-:W-:Y:S01]  /*5d90*/  ISETP.GT.AND P4, PT, R0, RZ, P3 ;  /* 0x000000ff0000720c */ /* 0x000fe20001f84270 */
[-C--:B0-----:R-:W-:Y:S01]  /*5da0*/  FMUL R7, R66, R23.reuse ;  /* 0x0000001742077220 */ /* 0x081fe20000400000 */
[C---:B------:R-:W-:Y:S02]  /*5db0*/  ISETP.GT.AND P2, PT, R0.reuse, 0x8, P2 ;  /* 0x000000080000780c */ /* 0x040fe40001744270 */
[----:B------:R-:W-:Y:S02]  /*5dc0*/  ISETP.GT.AND P3, PT, R0, 0x8, P3 ;  /* 0x000000080000780c */ /* 0x000fe40001f64270 */
[----:B------:R0:W-:Y:S01]  /*5dd0*/  @P1 STG.E desc[UR52][R4.64+0x140], R7 ;  /* 0x0001400704001986 */ /* 0x0001e2000c101934 */
[----:B-1----:R-:W-:Y:S01]  /*5de0*/  FMUL R9, R68, R23 ;  /* 0x0000001744097220 */ /* 0x002fe20000400000 */
[----:B------:R-:W-:-:S02]  /*5df0*/  ISETP.GT.AND P1, PT, R18, 0x61, PT ;  /* 0x000000611200780c */ /* 0x000fc40003f24270 */
[----:B------:R-:W-:Y:S01]  /*5e00*/  @P0 STG.E desc[UR52][R4.64+0x144], R67 ;  /* 0x0001444304000986 */ /* 0x000fe2000c101934 */
[----:B------:R-:W-:-:S03]  /*5e10*/  ISETP.GT.AND P0, PT, R18, 0x60, PT ;  /* 0x000000601200780c */ /* 0x000fc60003f04270 */
[----:B------:R1:W-:Y:S01]  /*5e20*/  @P5 STG.E desc[UR52][R2.64+0x160], R9 ;  /* 0x0001600902005986 */ /* 0x0003e2000c101934 */
[C---:B------:R-:W-:Y:S02]  /*5e30*/  ISETP.GT.AND P5, PT, R0.reuse, RZ, P0 ;  /* 0x000000ff0000720c */ /* 0x040fe400007a4270 */
[C---:B------:R-:W-:Y:S01]  /*5e40*/  ISETP.GT.AND P0, PT, R0.reuse, 0x8, P0 ;  /* 0x000000080000780c */ /* 0x040fe20000704270 */
[----:B------:R-:W-:Y:S01]  /*5e50*/  @P4 STG.E desc[UR52][R2.64+0x164], R69 ;  /* 0x0001644502004986 */ /* 0x000fe2000c101934 */
[----:B------:R-:W-:Y:S01]  /*5e60*/  ISETP.GT.AND P4, PT, R0, RZ, P1 ;  /* 0x000000ff0000720c */ /* 0x000fe20000f84270 */
[----:B0-----:R-:W-:Y:S01]  /*5e70*/  FMUL R7, R70, R23 ;  /* 0x0000001746077220 */ /* 0x001fe20000400000 */
[----:B------:R-:W-:-:S04]  /*5e80*/  ISETP.GT.AND P1, PT, R0, 0x8, P1 ;  /* 0x000000080000780c */ /* 0x000fc80000f24270 */
[----:B------:R0:W-:Y:S01]  /*5e90*/  @P2 STG.E desc[UR52][R4.64+0x160], R7 ;  /* 0x0001600704002986 */ /* 0x0001e2000c101934 */
[----:B-1----:R-:W-:Y:S01]  /*5ea0*/  FMUL R9, R72, R23 ;  /* 0x0000001748097220 */ /* 0x002fe20000400000 */
[C---:B------:R-:W-:Y:S02]  /*5eb0*/  ISETP.GT.AND P2, PT, R18.reuse, 0x68, PT ;  /* 0x000000681200780c */ /* 0x040fe40003f44270 */
        /* <DEDUP_REMOVED lines=33> */
[----:B------:R-:W-:Y:S01]  /*60d0*/  @P0 STG.E desc[UR52][R4.64+0x1c0], R7 ;  /* 0x0001c00704000986 */ /* 0x000fe2000c101934 */
[----:B-1----:R-:W-:-:S03]  /*60e0*/  FMUL R9, R84, R23 ;  /* 0x0000001754097220 */ /* 0x002fc60000400000 */
[----:B------:R-:W-:Y:S04]  /*60f0*/  @P1 STG.E desc[UR52][R4.64+0x1c4], R83 ;  /* 0x0001c45304001986 */ /* 0x000fe8000c101934 */
[----:B------:R-:W-:Y:S04]  /*6100*/  @P4 STG.E desc[UR52][R2.64+0x1e0], R9 ;  /* 0x0001e00902004986 */ /* 0x000fe8000c101934 */
[----:B------:R0:W-:Y:S02]  /*6110*/  @P5 STG.E desc[UR52][R2.64+0x1e4], R85 ;  /* 0x0001e45502005986 */ /* 0x0001e4000c101934 */
[----:B0-----:R-:W-:-:S02]  /*6120*/  @P2 IMAD.MOV.U32 R2, RZ, RZ, R4 ;  /* 0x000000ffff022224 */ /* 0x001fc400078e0004 */
[----:B------:R-:W-:-:S05]  /*6130*/  @P2 IMAD.MOV.U32 R3, RZ, RZ, R5 ;  /* 0x000000ffff032224 */ /* 0x000fca00078e0005 */
[----:B------:R0:W-:Y:S04]  /*6140*/  @P2 STG.E desc[UR52][R2.64+0x1e0], R11 ;  /* 0x0001e00b02002986 */ /* 0x0001e8000c101934 */
[----:B------:R0:W-:Y:S02]  /*6150*/  @P3 STG.E desc[UR52][R4.64+0x1e4], R87 ;  /* 0x0001e45704003986 */ /* 0x0001e4000c101934 */
.L_x_161:
[----:B------:R-:W-:Y:S05]  /*6160*/  BSYNC B0 ;  /* 0x0000000000007941 */ /* 0x000fea0003800000 */
.L_x_35:
[----:B0-----:R-:W-:Y:S01]  /*6170*/  IMAD.U32 R2, RZ, RZ, UR54 ;  /* 0x00000036ff027e24 */ /* 0x001fe2000f8e00ff */
[----:B------:R-:W-:Y:S01]  /*6180*/  ULDC.64 UR4, c[0x0][0x650] ;  /* 0x0001940000047ab9 */ /* 0x000fe20000000a00 */
[----:B------:R-:W-:Y:S01]  /*6190*/  IMAD.U32 R3, RZ, RZ, UR55 ;  /* 0x00000037ff037e24 */ /* 0x000fe2000f8e00ff */
[----:B------:R0:W-:Y:S01]  /*61a0*/  SYNCS.ARRIVE.TRANS64.A1T0 RZ, [R97+UR50], RZ ;  /* 0x000000ff61ff79a7 */ /* 0x0001e20008100032 */
[----:B------:R-:W-:Y:S01]  /*61b0*/  PRMT R0, RZ, 0x7610, R0 ;  /* 0x00007610ff007816 */ /* 0x000fe20000000000 */
[----:B------:R-:W-:Y:S01]  /*61c0*/  IMAD.MOV.U32 R18, RZ, RZ, -0x1 ;  /* 0xffffffffff127424 */ /* 0x000fe200078e00ff */
[----:B------:R-:W-:Y:S01]  /*61d0*/  LEA R16, P0, R2, R16, 0x1 ;  /* 0x0000001002107211 */ /* 0x000fe200078008ff */
[----:B------:R-:W-:Y:S02]  /*61e0*/  IMAD.MOV.U32 R2, RZ, RZ, -0x1 ;  /* 0xffffffffff027424 */ /* 0x000fe400078e00ff */
[----:B------:R-:W-:Y:S01]  /*61f0*/  IMAD.MOV.U32 R19, RZ, RZ, -0x1 ;  /* 0xffffffffff137424 */ /* 0x000fe200078e00ff */
[----:B------:R-:W-:-:S02]  /*6200*/  IADD3.X R17, R17, UR36, RZ, P0, !PT ;  /* 0x0000002411117c10 */ /* 0x000fc400087fe4ff */
[----:B------:R-:W-:-:S04]  /*6210*/  ISETP.GE.U32.AND P0, PT, R16, UR4, PT ;  /* 0x0000000410007c0c */ /* 0x000fc8000bf06070 */
[----:B------:R-:W-:-:S13]  /*6220*/  ISETP.GE.U32.AND.EX P0, PT, R17, UR5, PT, P0 ;  /* 0x0000000511007c0c */ /* 0x000fda000bf06100 */
[----:B0-----:R-:W-:Y:S05]  /*6230*/  @P0 BRA `(.L_x_162) ;  /* 0x0000000400700947 */ /* 0x001fea0003800000 */
[----:B------:R-:W0:Y:S01]  /*6240*/  S2UR UR7, SR_CTAID.X ;  /* 0x00000000000779c3 */ /* 0x000e220000002500 */
[----:B------:R-:W-:Y:S01]  /*6250*/  ULDC.64 UR4, c[0x0][0x628] ;  /* 0x00018a0000047ab9 */ /* 0x000fe20000000a00 */
[----:B------:R-:W-:Y:S01]  /*6260*/  ULDC UR6, c[0x0][0x150] ;  /* 0x0000540000067ab9 */ /* 0x000fe20000000800 */
[----:B------:R-:W-:Y:S01]  /*6270*/  ISETP.NE.U32.AND P0, PT, RZ, UR4, PT ;  /* 0x00000004ff007c0c */ /* 0x000fe2000bf05070 */
[----:B------:R-:W-:Y:S01]  /*6280*/  ULDC UR15, c[0x0][0x630] ;  /* 0x00018c00000f7ab9 */ /* 0x000fe20000000800 */
[C---:B------:R-:W-:Y:S02]  /*6290*/  R2UR UR17, R16.reuse ;  /* 0x00000000101172ca */ /* 0x040fe400000e0000 */
[----:B------:R-:W-:Y:S01]  /*62a0*/  ISETP.NE.AND.EX P0, PT, RZ, UR5, PT, P0 ;  /* 0x00000005ff007c0c */ /* 0x000fe2000bf05300 */
[----:B------:R-:W1:Y:S01]  /*62b0*/  S2UR UR16, SR_CTAID.Y ;  /* 0x00000000001079c3 */ /* 0x000e620000002600 */
[----:B------:R-:W-:Y:S02]  /*62c0*/  R2UR UR12, R16 ;  /* 0x00000000100c72ca */ /* 0x000fe400000e0000 */
[----:B------:R-:W-:-:S02]  /*62d0*/  R2UR UR13, R17 ;  /* 0x00000000110d72ca */ /* 0x000fc400000e0000 */
[----:B0-----:R-:W-:-:S05]  /*62e0*/  I2FP.F32.U32 R0, UR7 ;  /* 0x0000000700007c45 */ /* 0x001fca0008201000 */
[----:B------:R-:W-:Y:S01]  /*62f0*/  FMUL R0, R0, UR6 ;  /* 0x0000000600007c20 */ /* 0x000fe20008400000 */
[----:B------:R-:W-:Y:S01]  /*6300*/  ULDC UR6, c[0x0][0x154] ;  /* 0x0000550000067ab9 */ /* 0x000fe20000000800 */
[----:B-1----:R-:W-:-:S04]  /*6310*/  I2FP.F32.U32 R2, UR16 ;  /* 0x0000001000027c45 */ /* 0x002fc80008201000 */
[----:B------:R-:W0:Y:S01]  /*6320*/  F2I.U32.TRUNC.NTZ R0, R0 ;  /* 0x0000000000007305 */ /* 0x000e22000020f000 */
[----:B------:R-:W-:Y:S01]  /*6330*/  FMUL R2, R2, UR6 ;  /* 0x0000000602027c20 */ /* 0x000fe20008400000 */
[----:B------:R-:W-:Y:S06]  /*6340*/  @!P0 BRA `(.L_x_163) ;  /* 0x0000000000308947 */ /* 0x000fec0003800000 */
        /* <DEDUP_REMOVED lines=12> */
.L_x_163:
[----:B------:R-:W-:Y:S01]  /*6410*/  USHF.R.U64 UR6, UR12, UR15, UR13 ;  /* 0x0000000f0c067299 */ /* 0x000fe2000800120d */
[----:B------:R-:W-:Y:S01]  /*6420*/  R2UR UR5, R17 ;  /* 0x00000000110572ca */ /* 0x000fe200000e0000 */
[----:B------:R-:W-:Y:S01]  /*6430*/  USHF.R.U32.HI UR4, URZ, UR15, UR13 ;  /* 0x0000000f3f047299 */ /* 0x000fe2000801160d */
[----:B------:R-:W1:Y:S01]  /*6440*/  F2I.U32.TRUNC.NTZ R2, R2 ;  /* 0x0000000200027305 */ /* 0x000e62000020f000 */
[----:B------:R-:W-:Y:S01]  /*6450*/  UIADD3 UR9, UP0, URZ, -UR6, URZ ;  /* 0x800000063f097290 */ /* 0x000fe2000ff1e03f */
[----:B------:R-:W-:Y:S01]  /*6460*/  ULDC.64 UR10, c[0x0][0x620] ;  /* 0x00018800000a7ab9 */ /* 0x000fe20000000a00 */
[----:B------:R-:W-:Y:S02]  /*6470*/  ULDC UR14, c[0x0][0x608] ;  /* 0x00018200000e7ab9 */ /* 0x000fe40000000800 */
[----:B------:R-:W-:Y:S01]  /*6480*/  UIADD3.X UR4, URZ, ~UR4, URZ, UP0, !UPT ;  /* 0x800000043f047290 */ /* 0x000fe200087fe43f */
[----:B------:R-:W-:Y:S01]  /*6490*/  ULDC UR15, c[0x0][0x658] ;  /* 0x00019600000f7ab9 */ /* 0x000fe20000000800 */
[----:B------:R-:W-:-:S02]  /*64a0*/  ULDC UR12, c[0x0][0x144] ;  /* 0x00005100000c7ab9 */ /* 0x000fc40000000800 */
[----:B------:R-:W-:Y:S01]  /*64b0*/  UIMAD UR8, UR4, UR10, URZ ;  /* 0x0000000a040872a4 */ /* 0x000fe2000f8e023f */
[----:B------:R-:W-:Y:S02]  /*64c0*/  ULDC UR22, c[0x0][0x148] ;  /* 0x0000520000167ab9 */ /* 0x000fe40000000800 */
[----:B------:R-:W-:Y:S01]  /*64d0*/  UMOV UR4, UR17 ;  /* 0x0000001100047c82 */ /* 0x000fe20008000000 */
[----:B------:R-:W-:Y:S02]  /*64e0*/  UIMAD UR8, UR9, UR11, UR8 ;  /* 0x0000000b090872a4 */ /* 0x000fe4000f8e0208 */
[----:B------:R-:W-:Y:S01]  /*64f0*/  UIMAD.WIDE.U32 UR4, UR9, UR10, UR4 ;  /* 0x0000000a090472a5 */ /* 0x000fe2000f8e0004 */
[----:B0-----:R-:W-:Y:S01]  /*6500*/  R2UR UR9, R0 ;  /* 0x00000000000972ca */ /* 0x001fe200000e0000 */
[----:B------:R-:W-:Y:S01]  /*6510*/  ULDC UR20, c[0x0][0x648] ;  /* 0x0001920000147ab9 */ /* 0x000fe20000000800 */
[----:B-1----:R-:W-:Y:S01]  /*6520*/  R2UR UR13, R2 ;  /* 0x00000000020d72ca */ /* 0x002fe200000e0000 */
[----:B------:R-:W-:Y:S01]  /*6530*/  UIADD3 UR8, UR5, UR8, URZ ;  /* 0x0000000805087290 */ /* 0x000fe2000fffe03f */
[----:B------:R-:W-:-:S02]  /*6540*/  ULDC UR21, c[0x0][0x638] ;  /* 0x00018e0000157ab9 */ /* 0x000fc40000000800 */
[----:B------:R-:W-:Y:S02]  /*6550*/  ULDC UR5, c[0x0][0x618] ;  /* 0x0001860000057ab9 */ /* 0x000fe40000000800 */
[----:B------:R-:W-:Y:S02]  /*6560*/  USHF.R.U64 UR10, UR4, UR5, UR8 ;  /* 0x00000005040a7299 */ /* 0x000fe40008001208 */
[----:B------:R-:W-:-:S03]  /*6570*/  USHF.R.U32.HI UR8, URZ, UR5, UR8 ;  /* 0x000000053f087299 */ /* 0x000fc60008011608 */
[----:B------:R-:W-:Y:S01]  /*6580*/  ULDC.64 UR4, c[0x0][0x640] ;  /* 0x0001900000047ab9 */ /* 0x000fe20000000a00 */
[----:B------:R-:W-:Y:S01]  /*6590*/  USHF.R.U64 UR11, UR10, UR14, UR8 ;  /* 0x0000000e0a0b7299 */ /* 0x000fe20008001208 */
[----:B------:R-:W-:Y:S01]  /*65a0*/  ISETP.NE.U32.AND P0, PT, RZ, UR4, PT ;  /* 0x00000004ff007c0c */ /* 0x000fe2000bf05070 */
[----:B------:R-:W-:Y:S02]  /*65b0*/  USHF.R.U32.HI UR8, URZ, UR14, UR8 ;  /* 0x0000000e3f087299 */ /* 0x000fe40008011608 */
[----:B------:R-:W-:Y:S01]  /*65c0*/  UIADD3 UR9, -UR9, URZ, URZ ;  /* 0x0000003f09097290 */ /* 0x000fe2000fffe13f */
[----:B------:R-:W-:Y:S01]  /*65d0*/  ISETP.NE.AND.EX P0, PT, RZ, UR5, PT, P0 ;  /* 0x00000005ff007c0c */ /* 0x000fe2000bf05300 */
[----:B------:R-:W-:Y:S02]  /*65e0*/  USHF.R.U64 UR17, UR11, UR15, UR8 ;  /* 0x0000000f0b117299 */ /* 0x000fe40008001208 */
[----:B------:R-:W-:Y:S02]  /*65f0*/  UIADD3 UR18, -UR13, URZ, URZ ;  /* 0x0000003f0d127290 */ /* 0x000fe4000fffe13f */
[----:B------:R-:W-:-:S02]  /*6600*/  USHF.R.U32.HI UR15, URZ, UR15, UR8 ;  /* 0x0000000f3f0f7299 */ /* 0x000fc40008011608 */
[----:B------:R-:W-:Y:S01]  /*6610*/  UIMAD UR19, UR12, UR9, UR7 ;  /* 0x000000090c1372a4 */ /* 0x000fe2000f8e0207 */
[----:B------:R-:W-:-:S05]  /*6620*/  UMOV UR14, UR17 ;  /* 0x00000011000e7c82 */ /* 0x000fca0008000000 */
[----:B------:R-:W-:Y:S06]  /*6630*/  @!P0 BRA `(.L_x_164) ;  /* 0x0000000000288947 */ /* 0x000fec0003800000 */
        /* <DEDUP_REMOVED lines=10> */
.L_x_164:
[----:B------:R-:W-:Y:S01]  /*66e0*/  UISETP.NE.AND UP0, UPT, UR45, URZ, UPT ;  /* 0x0000003f2d00728c */ /* 0x000fe2000bf05270 */
[----:B------:R-:W-:Y:S01]  /*66f0*/  IMAD.MOV.U32 R0, RZ, RZ, 0x1 ;  /* 0x00000001ff007424 */ /* 0x000fe200078e00ff */
[----:B------:R-:W-:Y:S01]  /*6700*/  USHF.R.U64 UR5, UR14, UR20, UR15 ;  /* 0x000000140e057299 */ /* 0x000fe2000800120f */
[----:B------:R-:W-:Y:S01]  /*6710*/  IMAD.U32 R19, RZ, RZ, UR6 ;  /* 0x00000006ff137e24 */ /* 0x000fe2000f8e00ff */
[----:B------:R-:W-:Y:S02]  /*6720*/  ULOP3.LUT UR4, UR11, UR47, URZ, 0xc0, !UPT ;  /* 0x0000002f0b047292 */ /* 0x000fe4000f8ec03f */
[----:B------:R-:W-:Y:S02]  /*6730*/  UIADD3 UR7, -UR5, URZ, URZ ;  /* 0x0000003f05077290 */ /* 0x000fe4000fffe13f */
[----:B------:R-:W-:Y:S02]  /*6740*/  UIMAD UR4, UR43, UR5, UR4 ;  /* 0x000000052b0472a4 */ /* 0x000fe4000f8e0204 */
[----:B------:R-:W-:-:S02]  /*6750*/  ULOP3.LUT UR10, UR10, UR42, URZ, 0xc0, !UPT ;  /* 0x0000002a0a0a7292 */ /* 0x000fc4000f8ec03f */
[----:B------:R-:W-:Y:S02]  /*6760*/  @UP0 UIMAD UR19, UR22, UR18, UR16 ;  /* 0x00000012161302a4 */ /* 0x000fe4000f8e0210 */
[----:B------:R-:W-:Y:S01]  /*6770*/  UIMAD UR5, UR7, UR21, UR17 ;  /* 0x00000015070572a4 */ /* 0x000fe2000f8e0211 */
[----:B------:R-:W-:Y:S02]  /*6780*/  ULDC UR8, c[0x0][0x600] ;  /* 0x0001800000087ab9 */ /* 0x000fe40000000800 */
[----:B------:R-:W-:Y:S01]  /*6790*/  ULDC UR7, c[0x0][0x610] ;  /* 0x0001840000077ab9 */ /* 0x000fe20000000800 */
[----:B------:R-:W-:Y:S02]  /*67a0*/  UIMAD UR5, UR5, UR8, UR10 ;  /* 0x00000008050572a4 */ /* 0x000fe4000f8e020a */
[----:B------:R-:W-:-:S04]  /*67b0*/  UIMAD UR4, UR4, UR7, UR19 ;  /* 0x00000007040472a4 */ /* 0x000fc8000f8e0213 */
[----:B------:R-:W-:Y:S02]  /*67c0*/  USEL UR7, UR5, UR4, !UP0 ;  /* 0x0000000405077287 */ /* 0x000fe4000c000000 */
[----:B------:R-:W-:-:S04]  /*67d0*/  USEL UR4, UR4, UR5, !UP0 ;  /* 0x0000000504047287 */ /* 0x000fc8000c000000 */
[----:B------:R-:W-:Y:S02]  /*67e0*/  IMAD.U32 R2, RZ, RZ, UR7 ;  /* 0x00000007ff027e24 */ /* 0x000fe4000f8e00ff */
[----:B------:R-:W-:-:S07]  /*67f0*/  IMAD.U32 R18, RZ, RZ, UR4 ;  /* 0x00000004ff127e24 */ /* 0x000fce000f8e00ff */
.L_x_162:
[----:B------:R-:W-:Y:S01]  /*6800*/  ULEA UR5, UR38, UR44, 0x1 ;  /* 0x0000002c26057291 */ /* 0x000fe2000f8e083f */
[----:B------:R-:W-:Y:S01]  /*6810*/  LOP3.LUT P0, RZ, R0, 0xff, RZ, 0xc0, !PT ;  /* 0x000000ff00ff7812 */ /* 0x000fe2000780c0ff */
[----:B------:R-:W-:Y:S01]  /*6820*/  ULOP3.LUT UR44, UR44, 0x1, URZ, 0xc0, !UPT ;  /* 0x000000012c2c7892 */ /* 0x000fe2000f8ec03f */
[----:B------:R-:W-:Y:S01]  /*6830*/  LOP3.LUT R100, R100, 0x1, RZ, 0x3c, !PT ;  /* 0x0000000164647812 */ /* 0x000fe200078e3cff */
[----:B------:R-:W-:Y:S02]  /*6840*/  USHF.R.U32.HI UR4, URZ, 0x1, UR5 ;  /* 0x000000013f047899 */ /* 0x000fe40008011605 */
[----:B------:R-:W-:Y:S02]  /*6850*/  UISETP.GT.U32.AND UP0, UPT, UR5, 0x1, UPT ;  /* 0x000000010500788c */ /* 0x000fe4000bf04070 */
[----:B------:R-:W-:Y:S02]  /*6860*/  ULOP3.LUT UR4, UR4, 0x1, URZ, 0xc0, !UPT ;  /* 0x0000000104047892 */ /* 0x000fe4000f8ec03f */
[----:B------:R-:W-:-:S02]  /*6870*/  UISETP.LT.U32.AND UP0, UPT, UR41, 0xff, UP0 ;  /* 0x000000ff2900788c */ /* 0x000fc40008701070 */
[----:B------:R-:W-:Y:S02]  /*6880*/  UISETP.NE.U32.AND UP1, UPT, UR4, 0x1, UPT ;  /* 0x000000010400788c */ /* 0x000fe4000bf25070 */
[----:B------:R-:W-:Y:S02]  /*6890*/  USEL UR5, URZ, 0x1, !UP0 ;  /* 0x000000013f057887 */ /* 0x000fe4000c000000 */
[----:B------:R-:W-:-:S04]  /*68a0*/  UISETP.GT.U32.AND UP1, UPT, UR41, 0xfe, !UP1 ;  /* 0x000000fe2900788c */ /* 0x000fc8000cf24070 */
[----:B------:R-:W-:-:S04]  /*68b0*/  USEL UR4, URZ, 0x1, !UP1 ;  /* 0x000000013f047887 */ /* 0x000fc8000c800000 */
[----:B------:R-:W-:Y:S01]  /*68c0*/  ULOP3.LUT UR48, UR4, UR48, UR5, 0x96, !UPT ;  /* 0x0000003004307292 */ /* 0x000fe2000f8e9605 */
[----:B------:R-:W-:Y:S11]  /*68d0*/  @P0 BRA `(.L_x_165) ;  /* 0xffffffac00b80947 */ /* 0x000ff6000383ffff */
[----:B------:R-:W-:Y:S05]  /*68e0*/  EXIT ;  /* 0x000000000000794d */ /* 0x000fea0003800000 */
.L_x_16:
[----:B------:R-:W-:-:S08]  /*68f0*/  ISETP.NE.AND P0, PT, RZ, UR6, PT ;  /* 0x00000006ff007c0c */ /* 0x000fd0000bf05270 */
[----:B-----5:R-:W0:-:S00]  /*6900*/  USETMAXREG.DEALLOC.CTAPOOL 0x28 ;  /* 0x00000028000079c8 */ /* 0x020e0000080e0500 */
[----:B------:R-:W-:Y:S05]  /*6910*/  @P0 EXIT ;  /* 0x000000000000094d */ /* 0x000fea0003800000 */
[----:B0-----:R-:W-:Y:S01]  /*6920*/  LOP3.LUT P0, RZ, R0, 0xff, RZ, 0xc0, !PT ;  /* 0x000000ff00ff7812 */ /* 0x001fe2000780c0ff */
[----:B------:R-:W-:Y:S02]  /*6930*/  IMAD.MOV.U32 R8, RZ, RZ, 0x1 ;  /* 0x00000001ff087424 */ /* 0x000fe400078e00ff */
[----:B------:R-:W-:-:S10]  /*6940*/  IMAD.MOV.U32 R0, RZ, RZ, RZ ;  /* 0x000000ffff007224 */ /* 0x000fd400078e00ff */
[----:B------:R-:W-:Y:S05]  /*6950*/  @!P0 BRA `(.L_x_166) ;  /* 0x0000000c00bc8947 */ /* 0x000fea0003800000 */
[----:B------:R-:W0:Y:S01]  /*6960*/  S2UR UR6, SR_CgaCtaId ;  /* 0x00000000000679c3 */ /* 0x000e220000008800 */
[----:B------:R-:W-:Y:S01]  /*6970*/  LOP3.LUT P0, RZ, R3, 0x1f, RZ, 0xc0, !PT ;  /* 0x0000001f03ff7812 */ /* 0x000fe2000780c0ff */
[----:B------:R-:W-:Y:S01]  /*6980*/  ULDC UR21, c[0x0][0x658] ;  /* 0x0001960000157ab9 */ /* 0x000fe20000000800 */
[----:B------:R-:W-:Y:S01]  /*6990*/  UMOV UR4, 0xffffffff ;  /* 0xffffffff00047882 */ /* 0x000fe20000000000 */
[----:B------:R-:W-:Y:S01]  /*69a0*/  BSSY B0, `(.L_x_166) ;  /* 0x00000ea000007945 */ /* 0x000fe20003800000 */
[----:B------:R-:W-:Y:S01]  /*69b0*/  USHF.L.U32 UR4, UR4, UR21, URZ ;  /* 0x0000001504047299 */ /* 0x000fe2000800063f */
[C---:B------:R-:W-:Y:S01]  /*69c0*/  ISETP.NE.AND P3, PT, R4.reuse, RZ, PT ;  /* 0x000000ff0400720c */ /* 0x040fe20003f65270 */
[----:B------:R-:W-:Y:S01]  /*69d0*/  IMAD.MOV.U32 R10, RZ, RZ, 0x1 ;  /* 0x00000001ff0a7424 */ /* 0x000fe200078e00ff */
[----:B------:R-:W-:Y:S01]  /*69e0*/  ISETP.NE.OR P0, PT, R4, RZ, !P0 ;  /* 0x000000ff0400720c */ /* 0x000fe20004705670 */
[----:B------:R-:W-:Y:S01]  /*69f0*/  IMAD.MOV.U32 R8, RZ, RZ, 0x1 ;  /* 0x00000001ff087424 */ /* 0x000fe200078e00ff */
[----:B------:R-:W-:Y:S01]  /*6a00*/  ULDC UR13, c[0x0][0x600] ;  /* 0x00018000000d7ab9 */ /* 0x000fe20000000800 */
[----:B------:R-:W-:Y:S01]  /*6a10*/  IMAD.MOV.U32 R0, RZ, RZ, RZ ;  /* 0x000000ffff007224 */ /* 0x000fe200078e00ff */
[----:B------:R-:W-:Y:S01]  /*6a20*/  UMOV UR5, 0x1 ;  /* 0x0000000100057882 */ /* 0x000fe20000000000 */
[----:B------:R-:W-:-:S02]  /*6a30*/  UIADD3 UR23, UR38, 0x1, URZ ;  /* 0x0000000126177890 */ /* 0x000fc4000fffe03f */
[----:B------:R-:W-:Y:S02]  /*6a40*/  ULOP3.LUT UR29, UR39, 0x2, URZ, 0xfc, !UPT ;  /* 0x00000002271d7892 */ /* 0x000fe4000f8efc3f */
[----:B------:R-:W-:Y:S02]  /*6a50*/  UIADD3 UR13, UR13, -0x1, URZ ;  /* 0xffffffff0d0d7890 */ /* 0x000fe4000fffe03f */
[----:B------:R-:W-:Y:S02]  /*6a60*/  USHF.L.U32 UR21, UR5, UR21, URZ ;  /* 0x0000001505157299 */ /* 0x000fe4000800063f */
[----:B------:R-:W-:Y:S01]  /*6a70*/  ULOP3.LUT UR22, URZ, UR4, URZ, 0x33, !UPT ;  /* 0x000000043f167292 */ /* 0x000fe2000f8e333f */
[----:B------:R-:W-:Y:S01]  /*6a80*/  ULDC.64 UR14, c[0x0][0x198] ;  /* 0x00006600000e7ab9 */ /* 0x000fe20000000a00 */
[----:B0-----:R-:W-:-:S10]  /*6a90*/  IMAD.U32 R9, RZ, RZ, UR6 ;  /* 0x00000006ff097e24 */ /* 0x001fd4000f8e00ff */
.L_x_178:
[----:B------:R-:W-:-:S03]  /*6aa0*/  UMOV UR4, 0xffffffff ;  /* 0xffffffff00047882 */ /* 0x000fc60000000000 */
[----:B------:R-:W-:Y:S05]  /*6ab0*/  BRA.DIV UR4, `(.L_x_167) ;  /* 0x0000001204347947 */ /* 0x000fea000b800000 */
[----:B------:R-:W-:-:S13]  /*6ac0*/  ELECT P6, URZ, PT ;  /* 0x00000000003f782f */ /* 0x000fda00038c0000 */
.L_x_189:
[----:B------:R-:W0:Y:S01]  /*6ad0*/  LDC R3, c[0x0][0x28c] ;  /* 0x0000a300ff037b82 */ /* 0x000e220000000800 */
[----:B------:R-:W-:Y:S01]  /*6ae0*/  BSSY B1, `(.L_x_168) ;  /* 0x000005f000017945 */ /* 0x000fe20003800000 */
[----:B0-----:R-:W-:-:S13]  /*6af0*/  ISETP.LT.OR P6, PT, R3, 0x1, !P6 ;  /* 0x000000010300780c */ /* 0x001fda00077c1670 */
[----:B------:R-:W-:Y:S05]  /*6b00*/  @P6 BRA `(.L_x_169) ;  /* 0x0000000400706947 */ /* 0x000fea0003800000 */
[----:B------:R-:W-:Y:S02]  /*6b10*/  IMAD R9, R18, 0x4, R9 ;  /* 0x0000000412097824 */ /* 0x000fe400078e0209 */
[----:B------:R-:W-:Y:S02]  /*6b20*/  IMAD.SHL.U32 R7, R2, 0x80, RZ ;  /* 0x0000008002077824 */ /* 0x000fe400078e00ff */
[----:B------:R-:W-:Y:S02]  /*6b30*/  IMAD.MOV.U32 R13, RZ, RZ, RZ ;  /* 0x000000ffff0d7224 */ /* 0x000fe400078e00ff */
[----:B------:R-:W-:Y:S02]  /*6b40*/  IMAD.U32 R14, RZ, RZ, UR23 ;  /* 0x00000017ff0e7e24 */ /* 0x000fe4000f8e00ff */
[----:B------:R-:W-:Y:S02]  /*6b50*/  IMAD.MOV.U32 R2, RZ, RZ, R8 ;  /* 0x000000ffff027224 */ /* 0x000fe400078e0008 */
[----:B------:R-:W-:-:S02]  /*6b60*/  IMAD.MOV.U32 R4, RZ, RZ, R0 ;  /* 0x000000ffff047224 */ /* 0x000fc400078e0000 */
[----:B------:R-:W-:-:S07]  /*6b70*/  IMAD.SHL.U32 R6, R9, 0x10, RZ ;  /* 0x0000001009067824 */ /* 0x000fce00078e00ff */
.L_x_173:
[----:B------:R-:W0:Y:S01]  /*6b80*/  S2UR UR4, SR_CgaCtaId ;  /* 0x00000000000479c3 */ /* 0x000e220000008800 */
[----:B------:R-:W-:Y:S02]  /*6b90*/  MOV R12, 0x400 ;  /* 0x00000400000c7802 */ /* 0x000fe40000000f00 */
[----:B------:R-:W-:-:S05]  /*6ba0*/  SHF.L.U32 R3, R2, 0x1f, RZ ;  /* 0x0000001f02037819 */ /* 0x000fca00000006ff */
[----:B------:R-:W1:Y:S01]  /*6bb0*/  @!P3 LDC R5, c[0x0][0x500] ;  /* 0x00014000ff05bb82 */ /* 0x000e620000000800 */
[----:B0-----:R-:W-:-:S05]  /*6bc0*/  IMAD.U32 R9, RZ, RZ, UR4 ;  /* 0x00000004ff097e24 */ /* 0x001fca000f8e00ff */
[----:B------:R-:W-:-:S05]  /*6bd0*/  LEA R11, R9, R12, 0x18 ;  /* 0x0000000c090b7211 */ /* 0x000fca00078ec0ff */
[----:B------:R-:W-:-:S04]  /*6be0*/  IMAD R12, R4, 0x8, R11 ;  /* 0x00000008040c7824 */ /* 0x000fc800078e020b */
[----:B------:R-:W0:Y:S02]  /*6bf0*/  SYNCS.PHASECHK.TRANS64.TRYWAIT P1, [R12+URZ+0x10], R3 ;  /* 0x000010030c0075a7 */ /* 0x000e24000802017f */
[----:B01----:R-:W-:Y:S05]  /*6c00*/  @!P1 BRA `(.L_x_170) ;  /* 0x0000001000009947 */ /* 0x003fea0003800000 */
.L_x_190:
[----:B------:R-:W-:Y:S01]  /*6c10*/  UPRMT UR4, UR29, 0x9910, URZ ;  /* 0x000099101d047896 */ /* 0x000fe2000800003f */
[----:B------:R1:W-:Y:S03]  /*6c20*/  @!P3 SYNCS.ARRIVE.TRANS64 RZ, [R12+URZ], R5 ;  /* 0x000000050cffb9a7 */ /* 0x0003e6000800003f */
[----:B------:R-:W-:-:S06]  /*6c30*/  UISETP.NE.AND UP0, UPT, UR4, 0x2, UPT ;  /* 0x000000020400788c */ /* 0x000fcc000bf05270 */
[----:B------:R-:W-:-:S13]  /*6c40*/  PLOP3.LUT P1, PT, PT, PT, UP0, 0x80, 0x0 ;  /* 0x000000000000781c */ /* 0x000fda0003f2f008 */
[----:B-1----:R-:W-:Y:S05]  /*6c50*/  @P1 BRA `(.L_x_171) ;  /* 0x0000000000041947 */ /* 0x002fea0003800000 */
[----:B------:R-:W-:Y:S01]  /*6c60*/  BPT.TRAP 0x1 ;  /* 0x000000040000795c */ /* 0x000fe20000300000 */
.L_x_171:
[----:B------:R-:W-:Y:S05]  /*6c70*/  @P0 BRA `(.L_x_172) ;  /* 0x0000000000040947 */ /* 0x000fea0003800000 */
[----:B------:R-:W-:Y:S01]  /*6c80*/  BPT.TRAP 0x1 ;  /* 0x000000040000795c */ /* 0x000fe20000300000 */
.L_x_172:
[----:B0-----:R-:W-:Y:S01]  /*6c90*/  IMAD R3, R4, 0x10, R9 ;  /* 0x0000001004037824 */ /* 0x001fe200078e0209 */
[----:B------:R-:W-:Y:S01]  /*6ca0*/  R2UR UR10, R13 ;  /* 0x000000000d0a72ca */ /* 0x000fe200000e0000 */
[----:B------:R-:W-:Y:S01]  /*6cb0*/  UIADD3 UR30, UP0, UR14, 0xf0, URZ ;  /* 0x000000f00e1e7890 */ /* 0x000fe2000ff1e03f */
[----:B------:R-:W-:Y:S01]  /*6cc0*/  R2UR UR9, R12 ;  /* 0x000000000c0972ca */ /* 0x000fe200000e0000 */
[----:B------:R-:W-:Y:S01]  /*6cd0*/  IMAD.SHL.U32 R3, R3, 0x200, RZ ;  /* 0x0000020003037824 */ /* 0x000fe200078e00ff */
[----:B------:R-:W-:Y:S01]  /*6ce0*/  R2UR UR11, R6 ;  /* 0x00000000060b72ca */ /* 0x000fe200000e0000 */
[----:B------:R-:W-:Y:S01]  /*6cf0*/  UIADD3.X UR31, URZ, UR15, URZ, UP0, !UPT ;  /* 0x0000000f3f1f7290 */ /* 0x000fe200087fe43f */
[----:B------:R-:W-:Y:S01]  /*6d00*/  R2UR UR12, R19 ;  /* 0x00000000130c72ca */ /* 0x000fe200000e0000 */
[--C-:B------:R-:W-:Y:S01]  /*6d10*/  IMAD R3, R3, 0x4, R11.reuse ;  /* 0x0000000403037824 */ /* 0x100fe200078e020b */
[----:B------:R-:W-:Y:S01]  /*6d20*/  R2UR UR35, R7 ;  /* 0x00000000072372ca */ /* 0x000fe200000e0000 */
[----:B------:R-:W-:Y:S01]  /*6d30*/  IMAD R11, R4, 0x10000, R11 ;  /* 0x00010000040b7824 */ /* 0x000fe200078e020b */
[----:B------:R-:W-:Y:S01]  /*6d40*/  UIADD3 UR6, UP1, UR14, 0x1f0, URZ ;  /* 0x000001f00e067890 */ /* 0x000fe2000ff3e03f */
[----:B------:R-:W-:Y:S01]  /*6d50*/  VIADD R14, R14, 0xffffffff ;  /* 0xffffffff0e0e7836 */ /* 0x000fe20000000000 */
[----:B------:R-:W-:Y:S01]  /*6d60*/  R2UR UR40, R3 ;  /* 0x00000000032872ca */ /* 0x000fe200000e0000 */
[----:B------:R-:W-:Y:S01]  /*6d70*/  UIADD3 UR58, UR10, 0x20, URZ ;  /* 0x000000200a3a7890 */ /* 0x000fe2000fffe03f */
[----:B------:R-:W-:Y:S01]  /*6d80*/  R2UR UR18, R11 ;  /* 0x000000000b1272ca */ /* 0x000fe200000e0000 */
[----:B------:R-:W-:Y:S01]  /*6d90*/  UIADD3 UR50, UR10, 0x40, URZ ;  /* 0x000000400a327890 */ /* 0x000fe2000fffe03f */
[----:B------:R-:W-:Y:S01]  /*6da0*/  ISETP.GT.AND P2, PT, R14, 0x1, PT ;  /* 0x000000010e00780c */ /* 0x000fe20003f44270 */
[----:B------:R-:W-:Y:S01]  /*6db0*/  UIADD3 UR42, UR10, 0x60, URZ ;  /* 0x000000600a2a7890 */ /* 0x000fe2000fffe03f */
[----:B------:R-:W-:Y:S01]  /*6dc0*/  VIADD R4, R4, 0x1 ;  /* 0x0000000104047836 */ /* 0x000fe20000000000 */
[----:B------:R-:W-:Y:S01]  /*6dd0*/  UMOV UR46, 0xf0000 ;  /* 0x000f0000002e7882 */ /* 0x000fe20000000000 */
[----:B------:R-:W-:Y:S01]  /*6de0*/  UMOV UR4, 0x0 ;  /* 0x0000000000047882 */ /* 0x000fe20000000000 */
[----:B------:R-:W-:Y:S01]  /*6df0*/  UMOV UR5, 0x10000000 ;  /* 0x1000000000057882 */ /* 0x000fe20000000000 */
[----:B------:R-:W-:Y:S01]  /*6e00*/  UIADD3.X UR7, URZ, UR15, URZ, UP1, !UPT ;  /* 0x0000000f3f077290 */ /* 0x000fe20008ffe43f */
[C---:B------:R-:W-:Y:S01]  /*6e10*/  ISETP.NE.AND P1, PT, R4.reuse, 0x2, PT ;  /* 0x000000020400780c */ /* 0x040fe20003f25270 */
[----:B------:R-:W-:Y:S01]  /*6e20*/  UMOV UR57, UR9 ;  /* 0x0000000900397c82 */ /* 0x000fe20008000000 */
[----:B------:R-:W-:Y:S01]  /*6e30*/  UIADD3 UR8, UR40, 0x100, URZ ;  /* 0x0000010028087890 */ /* 0x000fe2000fffe03f */
[----:B------:R-:W-:Y:S01]  /*6e40*/  VIADD R13, R13, 0x80 ;  /* 0x000000800d0d7836 */ /* 0x000fe20000000000 */
[----:B------:R-:W-:Y:S01]  /*6e50*/  UIADD3 UR56, UR40, 0x2100, URZ ;  /* 0x0000210028387890 */ /* 0x000fe2000fffe03f */
[----:B------:R-:W-:Y:S01]  /*6e60*/  SEL R3, RZ, 0x1, P1 ;  /* 0x00000001ff037807 */ /* 0x000fe20000800000 */
[----:B------:R-:W-:Y:S01]  /*6e70*/  UIADD3 UR48, UR40, 0x4100, URZ ;  /* 0x0000410028307890 */ /* 0x000fe2000fffe03f */
[----:B------:R-:W-:Y:S01]  /*6e80*/  SEL R4, R4, RZ, P1 ;  /* 0x000000ff04047207 */ /* 0x000fe20000800000 */
[----:B------:R-:W-:Y:S01]  /*6e90*/  UIADD3 UR40, UR40, 0x6100, URZ ;  /* 0x0000610028287890 */ /* 0x000fe2000fffe03f */
[----:B------:R-:W-:Y:S01]  /*6ea0*/  LOP3.LUT R2, R2, R3, RZ, 0x3c, !PT ;  /* 0x0000000302027212 */ /* 0x000fe200078e3cff */
[----:B------:R-:W-:Y:S01]  /*6eb0*/  UIADD3 UR32, UR18, 0x10100, URZ ;  /* 0x0001010012207890 */ /* 0x000fe2000fffe03f */
[----:B------:R0:W-:Y:S01]  /*6ec0*/  UTMALDG.3D.MULTICAST [UR8], [UR30], UR46, desc[UR4] ;  /* 0x000004081e0073b4 */ /* 0x0001e2000801182e */
[----:B------:R-:W-:-:S02]  /*6ed0*/  UIADD3 UR24, UR18, 0x14100, URZ ;  /* 0x0001410012187890 */ /* 0x000fc4000fffe03f */
[----:B------:R-:W-:Y:S01]  /*6ee0*/  UIADD3 UR16, UR18, 0x18100, URZ ;  /* 0x0001810012107890 */ /* 0x000fe2000fffe03f */
[----:B------:R-:W-:Y:S01]  /*6ef0*/  UMOV UR59, UR11 ;  /* 0x0000000b003b7c82 */ /* 0x000fe20008000000 */
[----:B------:R-:W-:Y:S01]  /*6f00*/  UMOV UR60, UR12 ;  /* 0x0000000c003c7c82 */ /* 0x000fe20008000000 */
[----:B------:R-:W-:Y:S01]  /*6f10*/  UMOV UR49, UR9 ;  /* 0x0000000900317c82 */ /* 0x000fe20008000000 */
[----:B------:R-:W-:Y:S01]  /*6f20*/  UMOV UR51, UR11 ;  /* 0x0000000b00337c82 */ /* 0x000fe20008000000 */
[----:B------:R-:W-:Y:S01]  /*6f30*/  UMOV UR52, UR12 ;  /* 0x0000000c00347c82 */ /* 0x000fe20008000000 */
[----:B------:R-:W-:Y:S01]  /*6f40*/  UMOV UR41, UR9 ;  /* 0x0000000900297c82 */ /* 0x000fe20008000000 */
[----:B------:R-:W-:Y:S01]  /*6f50*/  UMOV UR44, UR12 ;  /* 0x0000000c002c7c82 */ /* 0x000fe20008000000 */
[----:B------:R-:W-:Y:S01]  /*6f60*/  UMOV UR43, UR11 ;  /* 0x0000000b002b7c82 */ /* 0x000fe20008000000 */
[----:B------:R1:W-:Y:S01]  /*6f70*/  UTMALDG.3D.MULTICAST [UR56], [UR30], UR46, desc[UR4] ;  /* 0x000004381e0073b4 */ /* 0x0003e2000801182e */
        /* <DEDUP_REMOVED lines=11> */
[----:B0-----:R-:W-:Y:S01]  /*7030*/  UIADD3 UR8, UR18, 0x1c100, URZ ;  /* 0x0001c10012087890 */ /* 0x001fe2000fffe03f */
[----:B------:R-:W-:Y:S01]  /*7040*/  UMOV UR11, UR35 ;  /* 0x00000023000b7c82 */ /* 0x000fe20008000000 */
[----:B------:R1:W-:Y:S01]  /*7050*/  UTMALDG.3D.MULTICAST [UR40], [UR30], UR46, desc[UR4] ;  /* 0x000004281e0073b4 */ /* 0x0003e2000801182e */
[----:B------:R-:W-:Y:S01]  /*7060*/  UMOV UR18, UR50 ;  /* 0x0000003200127c82 */ /* 0x000fe20008000000 */
[----:B------:R-:W-:Y:S01]  /*7070*/  UMOV UR10, UR42 ;  /* 0x0000002a000a7c82 */ /* 0x000fe20008000000 */
[----:B------:R1:W-:Y:S01]  /*7080*/  UTMALDG.3D [UR32], [UR6], desc[UR4] ;  /* 0x00000420060075b4 */ /* 0x0003e20008011000 */
[----:B------:R1:W-:Y:S01]  /*7090*/  UTMALDG.3D [UR24], [UR6], desc[UR4] ;  /* 0x00000418060075b4 */ /* 0x0003e20008011000 */
[----:B------:R1:W-:Y:S02]  /*70a0*/  UTMALDG.3D [UR16], [UR6], desc[UR4] ;  /* 0x00000410060075b4 */ /* 0x0003e40008011000 */
[----:B------:R1:W-:Y:S02]  /*70b0*/  UTMALDG.3D [UR8], [UR6], desc[UR4] ;  /* 0x00000408060075b4 */ /* 0x0003e40008011000 */
[----:B-1----:R-:W-:Y:S05]  /*70c0*/  @P2 BRA `(.L_x_173) ;  /* 0xfffffff800ac2947 */ /* 0x002fea000383ffff */
.L_x_169:
[----:B------:R-:W-:Y:S05]  /*70d0*/  BSYNC B1 ;  /* 0x0000000000017941 */ /* 0x000fea0003800000 */
.L_x_168:
[----:B------:R-:W-:Y:S01]  /*70e0*/  LOP3.LUT P4, RZ, R10, 0xff, RZ, 0xc0, !PT ;  /* 0x000000ff0aff7812 */ /* 0x000fe2000788c0ff */
[----:B------:R-:W-:Y:S01]  /*70f0*/  VIADD R0, R0, UR38 ;  /* 0x0000002600007c36 */ /* 0x000fe20008000000 */
[----:B------:R-:W-:Y:S01]  /*7100*/  ULDC.64 UR4, c[0x0][0x650] ;  /* 0x0001940000047ab9 */ /* 0x000fe20000000a00 */
[----:B------:R-:W-:Y:S01]  /*7110*/  IMAD.U32 R3, RZ, RZ, UR38 ;  /* 0x00000026ff037e24 */ /* 0x000fe2000f8e00ff */
[----:B------:R-:W-:Y:S01]  /*7120*/  BSSY B1, `(.L_x_174) ;  /* 0x000006f000017945 */ /* 0x000fe20003800000 */
[----:B------:R-:W-:Y:S01]  /*7130*/  IMAD.MOV.U32 R18, RZ, RZ, -0x1 ;  /* 0xffffffffff127424 */ /* 0x000fe200078e00ff */
[----:B------:R-:W-:Y:S01]  /*7140*/  SHF.R.U32.HI R2, RZ, 0x1, R0 ;  /* 0x00000001ff027819 */ /* 0x000fe20000011600 */
[----:B------:R-:W-:Y:S01]  /*7150*/  IMAD.MOV.U32 R19, RZ, RZ, -0x1 ;  /* 0xffffffffff137424 */ /* 0x000fe200078e00ff */
[----:B------:R-:W-:Y:S02]  /*7160*/  ISETP.GT.U32.AND P1, PT, R0, 0x1, PT ;  /* 0x000000010000780c */ /* 0x000fe40003f24070 */
[----:B------:R-:W-:-:S02]  /*7170*/  LOP3.LUT R2, R2, 0x1, RZ, 0xc0, !PT ;  /* 0x0000000102027812 */ /* 0x000fc400078ec0ff */
[C---:B------:R-:W-:Y:S01]  /*7180*/  ISETP.LT.U32.AND P1, PT, R3.reuse, 0x2, P1 ;  /* 0x000000020300780c */ /* 0x040fe20000f21070 */
[----:B------:R-:W0:Y:S01]  /*7190*/  @P4 S2R R9, SR_CgaCtaId ;  /* 0x0000000000094919 */ /* 0x000e220000008800 */
[----:B------:R-:W-:Y:S02]  /*71a0*/  @P4 MOV R4, 0x400 ;  /* 0x0000040000044802 */ /* 0x000fe40000000f00 */
[----:B------:R-:W-:Y:S02]  /*71b0*/  ISETP.NE.U32.AND P2, PT, R2, 0x1, PT ;  /* 0x000000010200780c */ /* 0x000fe40003f45070 */
[----:B------:R-:W-:Y:S02]  /*71c0*/  LOP3.LUT R0, R0, 0x1, RZ, 0xc0, !PT ;  /* 0x0000000100007812 */ /* 0x000fe400078ec0ff */
[----:B------:R-:W-:Y:S02]  /*71d0*/  ISETP.GT.U32.AND P2, PT, R3, 0x1, !P2 ;  /* 0x000000010300780c */ /* 0x000fe40005744070 */
[----:B------:R-:W-:-:S02]  /*71e0*/  SEL R3, RZ, 0x1, !P1 ;  /* 0x00000001ff037807 */ /* 0x000fc40004800000 */
[----:B------:R-:W-:Y:S02]  /*71f0*/  SEL R2, RZ, 0x1, !P2 ;  /* 0x00000001ff027807 */ /* 0x000fe40005000000 */
[----:B------:R-:W-:Y:S02]  /*7200*/  PRMT R10, RZ, 0x7610, R10 ;  /* 0x00007610ff0a7816 */ /* 0x000fe4000000000a */
[--C-:B------:R-:W-:Y:S01]  /*7210*/  LOP3.LUT R8, R2, R8, R3.reuse, 0x96, !PT ;  /* 0x0000000802087212 */ /* 0x100fe200078e9603 */
[----:B------:R-:W-:Y:S01]  /*7220*/  IMAD.MOV.U32 R2, RZ, RZ, -0x1 ;  /* 0xffffffffff027424 */ /* 0x000fe200078e00ff */
[----:B------:R-:W-:Y:S02]  /*7230*/  PRMT R3, RZ, 0x7610, R3 ;  /* 0x00007610ff037816 */ /* 0x000fe40000000003 */
[----:B0-----:R-:W-:-:S04]  /*7240*/  @P4 LEA R4, R9, R4, 0x18 ;  /* 0x0000000409044211 */ /* 0x001fc800078ec0ff */
[----:B------:R0:W-:Y:S01]  /*7250*/  @P4 SYNCS.ARRIVE.TRANS64.A1T0 RZ, [R4+URZ+0x58], RZ ;  /* 0x000058ff04ff49a7 */ /* 0x0001e2000810003f */
[----:B------:R-:W-:-:S04]  /*7260*/  IADD3 R16, P4, R16, UR54, RZ ;  /* 0x0000003610107c10 */ /* 0x000fc8000ff9e0ff */
[----:B------:R-:W-:Y:S02]  /*7270*/  IADD3.X R17, R17, UR37, RZ, P4, !PT ;  /* 0x0000002511117c10 */ /* 0x000fe4000a7fe4ff */
        /* <DEDUP_REMOVED lines=8> */
[----:B------:R-:W-:Y:S01]  /*7300*/  ULDC UR10, c[0x0][0x154] ;  /* 0x00005500000a7ab9 */ /* 0x000fe20000000800 */
[----:B------:R-:W-:Y:S01]  /*7310*/  IMAD.MOV.U32 R2, RZ, RZ, R16 ;  /* 0x000000ffff027224 */ /* 0x000fe200078e0010 */
[----:B------:R-:W-:Y:S01]  /*7320*/  ISETP.NE.AND.EX P1, PT, RZ, UR7, PT, P1 ;  /* 0x00000007ff007c0c */ /* 0x000fe2000bf25310 */
[----:B------:R-:W1:Y:S01]  /*7330*/  S2UR UR9, SR_CTAID.Y ;  /* 0x00000000000979c3 */ /* 0x000e620000002600 */
[----:B0-----:R-:W-:-:S05]  /*7340*/  I2FP.F32.U32 R3, UR4 ;  /* 0x0000000400037c45 */ /* 0x001fca0008201000 */
[----:B------:R-:W-:Y:S01]  /*7350*/  FMUL R12, R3, UR5 ;  /* 0x00000005030c7c20 */ /* 0x000fe20008400000 */
[----:B------:R-:W-:-:S05]  /*7360*/  IMAD.MOV.U32 R3, RZ, RZ, R17 ;  /* 0x000000ffff037224 */ /* 0x000fca00078e0011 */
[----:B------:R-:W-:Y:S05]  /*7370*/  @!P1 BRA `(.L_x_176) ;  /* 0x0000000000289947 */ /* 0x000fea0003800000 */
[----:B------:R-:W-:Y:S02]  /*7380*/  ULDC UR5, c[0x0][0x634] ;  /* 0x00018d0000057ab9 */ /* 0x000fe40000000800 */
[----:B------:R-:W-:-:S05]  /*7390*/  IADD3 R7, P1, R16, UR5, RZ ;  /* 0x0000000510077c10 */ /* 0x000fca000ff3e0ff */
[----:B------:R-:W-:-:S04]  /*73a0*/  IMAD.X R11, RZ, RZ, R17, P1 ;  /* 0x000000ffff0b7224 */ /* 0x000fc800008e0611 */
[----:B------:R-:W-:-:S04]  /*73b0*/  IMAD.WIDE.U32 R4, R11, UR6, RZ ;  /* 0x000000060b047c25 */ /* 0x000fc8000f8e00ff */
[----:B------:R-:W-:-:S04]  /*73c0*/  IMAD.WIDE.U32 R4, P1, R7, UR7, R4 ;  /* 0x0000000707047c25 */ /* 0x000fc8000f820004 */
[----:B------:R-:W-:-:S04]  /*73d0*/  IMAD.WIDE.U32 R6, R7, UR6, RZ ;  /* 0x0000000607067c25 */ /* 0x000fc8000f8e00ff */
[----:B------:R-:W-:Y:S01]  /*73e0*/  IMAD.X R3, RZ, RZ, RZ, P1 ;  /* 0x000000ffff037224 */ /* 0x000fe200008e06ff */
[----:B------:R-:W-:Y:S01]  /*73f0*/  IADD3 RZ, P1, R7, R4, RZ ;  /* 0x0000000407ff7210 */ /* 0x000fe20007f3e0ff */
[----:B------:R-:W-:-:S04]  /*7400*/  IMAD.MOV.U32 R2, RZ, RZ, R5 ;  /* 0x000000ffff027224 */ /* 0x000fc800078e0005 */
[----:B------:R-:W-:-:S08]  /*7410*/  IMAD.WIDE.U32.X R2, R11, UR7, R2, P1 ;  /* 0x000000070b027c25 */ /* 0x000fd000088e0402 */
.L_x_176:
[--C-:B------:R-:W-:Y:S01]  /*7420*/  SHF.R.U64 R19, R2, UR8, R3.reuse ;  /* 0x0000000802137c19 */ /* 0x100fe20008001203 */
[----:B------:R-:W0:Y:S01]  /*7430*/  F2I.U32.TRUNC.NTZ R12, R12 ;  /* 0x0000000c000c7305 */ /* 0x000e22000020f000 */
[----:B------:R-:W-:Y:S01]  /*7440*/  SHF.R.U32.HI R2, RZ, UR8, R3 ;  /* 0x00000008ff027c19 */ /* 0x000fe20008011603 */
[----:B------:R-:W-:Y:S01]  /*7450*/  ULDC.64 UR6, c[0x0][0x620] ;  /* 0x0001880000067ab9 */ /* 0x000fe20000000a00 */
[----:B------:R-:W-:Y:S01]  /*7460*/  IADD3 R5, P1, RZ, -R19, RZ ;  /* 0x80000013ff057210 */ /* 0x000fe20007f3e0ff */
[----:B------:R-:W3:Y:S01]  /*7470*/  LDC R11, c[0x0][0x610] ;  /* 0x00018400ff0b7b82 */ /* 0x000ee20000000800 */
[----:B-1----:R-:W-:Y:S01]  /*7480*/  I2FP.F32.U32 R4, UR9 ;  /* 0x0000000900047c45 */ /* 0x002fe20008201000 */
[----:B------:R-:W-:Y:S01]  /*7490*/  ULDC UR8, c[0x0][0x658] ;  /* 0x0001960000087ab9 */ /* 0x000fe20000000800 */
[----:B------:R-:W-:Y:S01]  /*74a0*/  ULDC UR12, c[0x0][0x648] ;  /* 0x00019200000c7ab9 */ /* 0x000fe20000000800 */
[----:B------:R-:W-:Y:S02]  /*74b0*/  IMAD.X R2, RZ, RZ, ~R2, P1 ;  /* 0x000000ffff027224 */ /* 0x000fe400008e0e02 */
[----:B------:R-:W-:Y:S01]  /*74c0*/  FMUL R6, R4, UR10 ;  /* 0x0000000a04067c20 */ /* 0x000fe20008400000 */
[----:B------:R-:W-:Y:S01]  /*74d0*/  ULDC.64 UR10, c[0x0][0x640] ;  /* 0x00019000000a7ab9 */ /* 0x000fe20000000a00 */
[----:B------:R-:W-:Y:S01]  /*74e0*/  IMAD R4, R2, UR6, RZ ;  /* 0x0000000602047c24 */ /* 0x000fe2000f8e02ff */
[----:B------:R-:W-:Y:S01]  /*74f0*/  ISETP.NE.U32.AND P1, PT, RZ, UR10, PT ;  /* 0x0000000aff007c0c */ /* 0x000fe2000bf25070 */
[C---:B------:R-:W-:Y:S01]  /*7500*/  IMAD.WIDE.U32 R2, R5.reuse, UR6, R16 ;  /* 0x0000000605027c25 */ /* 0x040fe2000f8e0010 */
[----:B0-----:R-:W-:Y:S01]  /*7510*/  R2UR UR5, R12 ;  /* 0x000000000c0572ca */ /* 0x001fe200000e0000 */
[----:B------:R-:W0:Y:S01]  /*7520*/  F2I.U32.TRUNC.NTZ R6, R6 ;  /* 0x0000000600067305 */ /* 0x000e22000020f000 */
[----:B------:R-:W-:Y:S01]  /*7530*/  ULDC UR6, c[0x0][0x618] ;  /* 0x0001860000067ab9 */ /* 0x000fe20000000800 */
[----:B------:R-:W-:Y:S01]  /*7540*/  IMAD R5, R5, UR7, R4 ;  /* 0x0000000705057c24 */ /* 0x000fe2000f8e0204 */
[----:B------:R-:W-:-:S03]  /*7550*/  ISETP.NE.AND.EX P1, PT, RZ, UR11, PT, P1 ;  /* 0x0000000bff007c0c */ /* 0x000fc6000bf25310 */
[----:B------:R-:W-:-:S05]  /*7560*/  IMAD.IADD R3, R3, 0x1, R5 ;  /* 0x0000000103037824 */ /* 0x000fca00078e0205 */
[--C-:B------:R-:W-:Y:S02]  /*7570*/  SHF.R.U64 R12, R2, UR6, R3.reuse ;  /* 0x00000006020c7c19 */ /* 0x100fe40008001203 */
[----:B------:R-:W-:Y:S01]  /*7580*/  SHF.R.U32.HI R3, RZ, UR6, R3 ;  /* 0x00000006ff037c19 */ /* 0x000fe20008011603 */
[----:B------:R-:W-:Y:S01]  /*7590*/  ULDC UR6, c[0x0][0x608] ;  /* 0x0001820000067ab9 */ /* 0x000fe20000000800 */
[----:B0-----:R-:W-:Y:S02]  /*75a0*/  R2UR UR7, R6 ;  /* 0x00000000060772ca */ /* 0x001fe400000e0000 */
[--C-:B------:R-:W-:Y:S02]  /*75b0*/  SHF.R.U64 R14, R12, UR6, R3.reuse ;  /* 0x000000060c0e7c19 */ /* 0x100fe40008001203 */
[----:B------:R-:W-:Y:S01]  /*75c0*/  SHF.R.U32.HI R3, RZ, UR6, R3 ;  /* 0x00000006ff037c19 */ /* 0x000fe20008011603 */
[----:B------:R-:W-:-:S03]  /*75d0*/  UIADD3 UR6, -UR5, URZ, URZ ;  /* 0x0000003f05067290 */ /* 0x000fc6000fffe13f */
[--C-:B------:R-:W-:Y:S01]  /*75e0*/  SHF.R.U64 R18, R14, UR8, R3.reuse ;  /* 0x000000080e127c19 */ /* 0x100fe20008001203 */
[----:B------:R-:W-:Y:S01]  /*75f0*/  ULDC UR5, c[0x0][0x144] ;  /* 0x0000510000057ab9 */ /* 0x000fe20000000800 */
[----:B------:R-:W-:-:S03]  /*7600*/  SHF.R.U32.HI R3, RZ, UR8, R3 ;  /* 0x00000008ff037c19 */ /* 0x000fc60008011603 */
[----:B------:R-:W-:Y:S01]  /*7610*/  IMAD.MOV.U32 R2, RZ, RZ, R18 ;  /* 0x000000ffff027224 */ /* 0x000fe200078e0012 */
[----:B------:R-:W-:Y:S06]  /*7620*/  @!P1 BRA `(.L_x_177) ;  /* 0x0000000000289947 */ /* 0x000fec0003800000 */
        /* <DEDUP_REMOVED lines=10> */
.L_x_177:
[----:B------:R-:W-:Y:S01]  /*76d0*/  UISETP.NE.AND UP0, UPT, UR45, URZ, UPT ;  /* 0x0000003f2d00728c */ /* 0x000fe2000bf05270 */
[----:B------:R-:W-:Y:S01]  /*76e0*/  SHF.R.U64 R3, R2, UR12, R3 ;  /* 0x0000000c02037c19 */ /* 0x000fe20008001203 */
[----:B------:R-:W-:Y:S01]  /*76f0*/  UIADD3 UR7, -UR7, URZ, URZ ;  /* 0x0000003f07077290 */ /* 0x000fe2000fffe13f */
[----:B------:R-:W-:Y:S01]  /*7700*/  LOP3.LUT R2, R14, UR22, RZ, 0xc0, !PT ;  /* 0x000000160e027c12 */ /* 0x000fe2000f8ec0ff */
[----:B------:R-:W-:Y:S02]  /*7710*/  UIMAD UR4, UR5, UR6, UR4 ;  /* 0x00000006050472a4 */ /* 0x000fe4000f8e0204 */
[----:B------:R-:W-:Y:S01]  /*7720*/  IMAD.MOV R5, RZ, RZ, -R3 ;  /* 0x000000ffff057224 */ /* 0x000fe200078e0a03 */
[----:B------:R-:W-:Y:S01]  /*7730*/  ULDC UR5, c[0x0][0x148] ;  /* 0x0000520000057ab9 */ /* 0x000fe20000000800 */
[----:B------:R-:W-:Y:S01]  /*7740*/  IMAD R4, R3, UR21, R2 ;  /* 0x0000001503047c24 */ /* 0x000fe2000f8e0202 */
[----:B------:R-:W-:Y:S02]  /*7750*/  LOP3.LUT R3, R12, UR13, RZ, 0xc0, !PT ;  /* 0x0000000d0c037c12 */ /* 0x000fe4000f8ec0ff */
[----:B------:R-:W-:Y:S01]  /*7760*/  @UP0 UIMAD UR4, UR5, UR7, UR9 ;  /* 0x00000007050402a4 */ /* 0x000fe2000f8e0209 */
[----:B------:R-:W-:-:S02]  /*7770*/  PLOP3.LUT P1, PT, PT, PT, UP0, 0x80, 0x0 ;  /* 0x000000000000781c */ /* 0x000fc40003f2f008 */
[----:B------:R-:W-:Y:S02]  /*7780*/  ULDC UR5, c[0x0][0x638] ;  /* 0x00018e0000057ab9 */ /* 0x000fe40000000800 */
[----:B------:R-:W-:Y:S02]  /*7790*/  IMAD R2, R5, UR5, R18 ;  /* 0x0000000505027c24 */ /* 0x000fe4000f8e0212 */
[----:B---3--:R-:W-:Y:S01]  /*77a0*/  IMAD R11, R4, R11, UR4 ;  /* 0x00000004040b7e24 */ /* 0x008fe2000f8e020b */
[----:B------:R-:W-:Y:S01]  /*77b0*/  ULDC UR4, c[0x0][0x600] ;  /* 0x0001800000047ab9 */ /* 0x000fe20000000800 */
[----:B------:R-:W-:Y:S02]  /*77c0*/  IMAD.MOV.U32 R4, RZ, RZ, 0x1 ;  /* 0x00000001ff047424 */ /* 0x000fe400078e00ff */
[----:B------:R-:W-:-:S03]  /*77d0*/  IMAD R18, R2, UR4, R3 ;  /* 0x0000000402127c24 */ /* 0x000fc6000f8e0203 */
[----:B------:R-:W-:Y:S02]  /*77e0*/  PRMT R3, R4, 0x7610, R3 ;  /* 0x0000761004037816 */ /* 0x000fe40000000003 */
[----:B------:R-:W-:Y:S02]  /*77f0*/  SEL R2, R18, R11, !P1 ;  /* 0x0000000b12027207 */ /* 0x000fe40004800000 */
[----:B------:R-:W-:-:S07]  /*7800*/  SEL R18, R11, R18, !P1 ;  /* 0x000000120b127207 */ /* 0x000fce0004800000 */
.L_x_175:
[----:B------:R-:W-:Y:S05]  /*7810*/  BSYNC B1 ;  /* 0x0000000000017941 */ /* 0x000fea0003800000 */
.L_x_174:
[----:B------:R-:W-:-:S13]  /*7820*/  LOP3.LUT P1, RZ, R3, 0xff, RZ, 0xc0, !PT ;  /* 0x000000ff03ff7812 */ /* 0x000fda000782c0ff */
[----:B------:R-:W-:Y:S05]  /*7830*/  @P1 BRA `(.L_x_178) ;  /* 0xfffffff000981947 */ /* 0x000fea000383ffff */
[----:B------:R-:W-:Y:S05]  /*7840*/  BSYNC B0 ;  /* 0x0000000000007941 */ /* 0x000fea0003800000 */
.L_x_166:
[----:B------:R-:W-:-:S03]  /*7850*/  UMOV UR4, 0xffffffff ;  /* 0xffffffff00047882 */ /* 0x000fc60000000000 */
[----:B------:R-:W-:Y:S05]  /*7860*/  BRA.DIV UR4, `(.L_x_179) ;  /* 0x0000000204fc7947 */ /* 0x000fea000b800000 */
[----:B------:R-:W-:-:S13]  /*7870*/  ELECT P6, URZ, PT ;  /* 0x00000000003f782f */ /* 0x000fda00038c0000 */
.L_x_193:
[----:B------:R-:W-:Y:S04]  /*7880*/  BSSY B0, `(.L_x_180) ;  /* 0x000001a000007945 */ /* 0x000fe80003800000 */
[----:B------:R-:W-:Y:S05]  /*7890*/  @!P6 BRA `(.L_x_181) ;  /* 0x000000000060e947 */ /* 0x000fea0003800000 */
[----:B------:R-:W-:-:S04]  /*78a0*/  ULOP3.LUT UR4, UR39, 0x2, URZ, 0xfc, !UPT ;  /* 0x0000000227047892 */ /* 0x000fc8000f8efc3f */
[----:B------:R-:W-:-:S06]  /*78b0*/  UISETP.NE.AND UP0, UPT, UR4, 0x3, UPT ;  /* 0x000000030400788c */ /* 0x000fcc000bf05270 */
[----:B------:R-:W-:-:S13]  /*78c0*/  PLOP3.LUT P0, PT, PT, PT, UP0, 0x80, 0x0 ;  /* 0x000000000000781c */ /* 0x000fda0003f0f008 */
[----:B------:R-:W-:Y:S05]  /*78d0*/  @!P0 BRA `(.L_x_182) ;  /* 0x0000000000048947 */ /* 0x000fea0003800000 */
[----:B------:R-:W-:Y:S01]  /*78e0*/  BPT.TRAP 0x1 ;  /* 0x000000040000795c */ /* 0x000fe20000300000 */
.L_x_182:
[----:B------:R-:W0:Y:S01]  /*78f0*/  S2R R3, SR_CgaCtaId ;  /* 0x0000000000037919 */ /* 0x000e220000008800 */
[----:B------:R-:W-:-:S04]  /*7900*/  MOV R2, 0x400 ;  /* 0x0000040000027802 */ /* 0x000fc80000000f00 */
[----:B0-----:R-:W-:Y:S02]  /*7910*/  LEA R3, R3, R2, 0x18 ;  /* 0x0000000203037211 */ /* 0x001fe400078ec0ff */
[----:B------:R-:W-:-:S03]  /*7920*/  SHF.L.U32 R2, R8, 0x1f, RZ ;  /* 0x0000001f08027819 */ /* 0x000fc600000006ff */
[----:B------:R-:W-:-:S04]  /*7930*/  VIADD R3, R3, 0x10 ;  /* 0x0000001003037836 */ /* 0x000fc80000000000 */
[C---:B------:R-:W-:Y:S02]  /*7940*/  IMAD R7, R0.reuse, 0x8, R3 ;  /* 0x0000000800077824 */ /* 0x040fe400078e0203 */
[----:B------:R-:W-:Y:S02]  /*7950*/  VIADD R0, R0, 0x1 ;  /* 0x0000000100007836 */ /* 0x000fe40000000000 */
[----:B------:R-:W0:Y:S03]  /*7960*/  SYNCS.PHASECHK.TRANS64.TRYWAIT P0, [R7+URZ], R2 ;  /* 0x00000002070075a7 */ /* 0x000e26000800017f */
[----:B------:R-:W-:-:S04]  /*7970*/  ISETP.NE.AND P1, PT, R0, 0x2, PT ;  /* 0x000000020000780c */ /* 0x000fc80003f25270 */
[----:B------:R-:W-:Y:S02]  /*7980*/  SEL R5, RZ, 0x1, P1 ;  /* 0x00000001ff057807 */ /* 0x000fe40000800000 */
[----:B------:R-:W-:Y:S02]  /*7990*/  SEL R0, R0, RZ, P1 ;  /* 0x000000ff00007207 */ /* 0x000fe40000800000 */
[----:B------:R-:W-:Y:S01]  /*79a0*/  LOP3.LUT R5, R8, R5, RZ, 0x3c, !PT ;  /* 0x0000000508057212 */ /* 0x000fe200078e3cff */
[----:B0-----:R-:W-:Y:S06]  /*79b0*/  @!P0 BRA `(.L_x_183) ;  /* 0x0000000000c88947 */ /* 0x001fec0003800000 */
.L_x_194:
[----:B------:R-:W-:Y:S01]  /*79c0*/  IMAD R3, R0, 0x8, R3 ;  /* 0x0000000800037824 */ /* 0x000fe200078e0203 */
[----:B------:R-:W-:-:S07]  /*79d0*/  SHF.L.U32 R0, R5, 0x1f, RZ ;  /* 0x0000001f05007819 */ /* 0x000fce00000006ff */
.L_x_184:
[----:B-1----:R1:W3:Y:S02]  /*79e0*/  SYNCS.PHASECHK.TRANS64.TRYWAIT P0, [R3+URZ], R0 ;  /* 0x00000000030075a7 */ /* 0x0022e4000800017f */
[----:B---3--:R-:W-:Y:S05]  /*79f0*/  @!P0 NANOSLEEP.SYNCS 0x989680 ;  /* 0x009896800000895d */ /* 0x008fea0003900000 */
[----:B------:R-:W3:Y:S02]  /*7a00*/  @!P0 SYNCS.PHASECHK.TRANS64 P0, [R3+URZ], R0 ;  /* 0x00000000030085a7 */ /* 0x000ee4000800007f */
[----:B---3--:R-:W-:Y:S05]  /*7a10*/  @!P0 BRA `(.L_x_184) ;  /* 0xfffffffc00f08947 */ /* 0x008fea000383ffff */
.L_x_181:
[----:B------:R-:W-:Y:S05]  /*7a20*/  BSYNC B0 ;  /* 0x0000000000007941 */ /* 0x000fea0003800000 */
.L_x_180:
[----:B------:R-:W-:Y:S05]  /*7a30*/  EXIT ;  /* 0x000000000000794d */ /* 0x000fea0003800000 */
.L_x_18:
[----:B0-----:R0:W1:Y:S02]  /*7a40*/  SYNCS.PHASECHK.TRANS64.TRYWAIT P0, [R96+URZ+-0x8], R3 ;  /* 0xfffff803600075a7 */ /* 0x001064000800017f */
[----:B-1----:R-:W-:Y:S05]  /*7a50*/  @!P0 NANOSLEEP.SYNCS 0x989680 ;  /* 0x009896800000895d */ /* 0x002fea0003900000 */
[----:B------:R-:W1:Y:S02]  /*7a60*/  @!P0 SYNCS.PHASECHK.TRANS64 P0, [R96+URZ+-0x8], R3 ;  /* 0xfffff803600085a7 */ /* 0x000e64000800007f */
[----:B-1----:R-:W-:Y:S05]  /*7a70*/  @!P0 BRA `(.L_x_18) ;  /* 0xfffffffc00f08947 */ /* 0x002fea000383ffff */
[----:B------:R-:W-:Y:S05]  /*7a80*/  BRA `(.L_x_185) ;  /* 0xffffff9c00587947 */ /* 0x000fea000383ffff */
.L_x_23:
[----:B-1----:R1:W2:Y:S02]  /*7a90*/  SYNCS.PHASECHK.TRANS64.TRYWAIT P1, [R3+URZ], R0 ;  /* 0x00000000030075a7 */ /* 0x0022a4000802017f */
[----:B--2---:R-:W-:Y:S05]  /*7aa0*/  @!P1 NANOSLEEP.SYNCS 0x989680 ;  /* 0x009896800000995d */ /* 0x004fea0003900000 */
[----:B------:R-:W2:Y:S02]  /*7ab0*/  @!P1 SYNCS.PHASECHK.TRANS64 P1, [R3+URZ], R0 ;  /* 0x00000000030095a7 */ /* 0x000ea4000802007f */
[----:B--2---:R-:W-:Y:S05]  /*7ac0*/  @!P1 BRA `(.L_x_23) ;  /* 0xfffffffc00f09947 */ /* 0x004fea000383ffff */
[----:B------:R-:W-:Y:S05]  /*7ad0*/  BRA `(.L_x_22) ;  /* 0xffffff9c00d07947 */ /* 0x000fea000383ffff */
.L_x_28:
[----:B-1----:R-:W-:-:S04]  /*7ae0*/  IMAD.U32 R5, RZ, RZ, UR4 ;  /* 0x00000004ff057e24 */ /* 0x002fc8000f8e00ff */
[----:B------:R1:W2:Y:S03]  /*7af0*/  SYNCS.PHASECHK.TRANS64.TRYWAIT P1, [R5+URZ], R4 ;  /* 0x00000004050075a7 */ /* 0x0002a6000802017f */
[----:B--2---:R-:W-:Y:S05]  /*7b00*/  @!P1 NANOSLEEP.SYNCS 0x989680 ;  /* 0x009896800000995d */ /* 0x004fea0003900000 */
[----:B------:R-:W2:Y:S02]  /*7b10*/  @!P1 SYNCS.PHASECHK.TRANS64 P1, [R5+URZ], R4 ;  /* 0x00000004050095a7 */ /* 0x000ea4000802007f */
[----:B--2---:R-:W-:Y:S05]  /*7b20*/  @!P1 BRA `(.L_x_28) ;  /* 0xfffffffc00ec9947 */ /* 0x004fea000383ffff */
[----:B------:R-:W-:Y:S05]  /*7b30*/  BRA `(.L_x_27) ;  /* 0xffffffa400f07947 */ /* 0x000fea000383ffff */
.L_x_34:
[----:B0-----:R0:W1:Y:S02]  /*7b40*/  SYNCS.PHASECHK.TRANS64.TRYWAIT P0, [R96+URZ+0x8], R3 ;  /* 0x00000803600075a7 */ /* 0x001064000800017f */
[----:B-1----:R-:W-:Y:S05]  /*7b50*/  @!P0 NANOSLEEP.SYNCS 0x989680 ;  /* 0x009896800000895d */ /* 0x002fea0003900000 */
[----:B------:R-:W1:Y:S02]  /*7b60*/  @!P0 SYNCS.PHASECHK.TRANS64 P0, [R96+URZ+0x8], R3 ;  /* 0x00000803600085a7 */ /* 0x000e64000800007f */
[----:B-1----:R-:W-:Y:S05]  /*7b70*/  @!P0 BRA `(.L_x_34) ;  /* 0xfffffffc00f08947 */ /* 0x002fea000383ffff */
[----:B------:R-:W-:Y:S05]  /*7b80*/  BRA `(.L_x_186) ;  /* 0xffffffb0005c7947 */ /* 0x000fea000383ffff */
.L_x_167:
[----:B------:R-:W-:Y:S01]  /*7b90*/  BSSY B1, `(.L_x_187) ;  /* 0x0000006000017945 */ /* 0x000fe20003800000 */
[----:B------:R-:W-:-:S07]  /*7ba0*/  IMAD.MOV.U32 R15, RZ, RZ, -0x1 ;  /* 0xffffffffff0f7424 */ /* 0x000fce00078e00ff */
[----:B--2---:R-:W-:Y:S05]  /*7bb0*/  WARPSYNC.COLLECTIVE R15, `(.L_x_188) ;  /* 0x000000000f0c7348 */ /* 0x004fea0003c00000 */
[----:B------:R-:W-:Y:S02]  /*7bc0*/  ELECT P6, UR62, PT ;  /* 0x00000000003e782f */ /* 0x000fe400038c0000 */
[----:B------:R-:W-:Y:S01]  /*7bd0*/  MOV R14, UR62 ;  /* 0x0000003e000e7c02 */ /* 0x000fe20008000f00 */
[----:B--2---:R-:W-:Y:S10]  /*7be0*/  ENDCOLLECTIVE ;  /* 0x000000000000791b */ /* 0x004ff40003800000 */
.L_x_188:
[----:B------:R-:W-:Y:S05]  /*7bf0*/  BSYNC B1 ;  /* 0x0000000000017941 */ /* 0x000fea0003800000 */
.L_x_187:
[----:B------:R-:W-:Y:S05]  /*7c00*/  BRA `(.L_x_189) ;  /* 0xffffffec00b07947 */ /* 0x000fea000383ffff */
.L_x_170:
[----:B0-----:R0:W1:Y:S02]  /*7c10*/  SYNCS.PHASECHK.TRANS64.TRYWAIT P1, [R12+URZ+0x10], R3 ;  /* 0x000010030c0075a7 */ /* 0x001064000802017f */
[----:B-1----:R-:W-:Y:S05]  /*7c20*/  @!P1 NANOSLEEP.SYNCS 0x989680 ;  /* 0x009896800000995d */ /* 0x002fea0003900000 */
[----:B------:R-:W1:Y:S02]  /*7c30*/  @!P1 SYNCS.PHASECHK.TRANS64 P1, [R12+URZ+0x10], R3 ;  /* 0x000010030c0095a7 */ /* 0x000e64000802007f */
[----:B-1----:R-:W-:Y:S05]  /*7c40*/  @!P1 BRA `(.L_x_170) ;  /* 0xfffffffc00f09947 */ /* 0x002fea000383ffff */
[----:B------:R-:W-:Y:S05]  /*7c50*/  BRA `(.L_x_190) ;  /* 0xffffffec00ec7947 */ /* 0x000fea000383ffff */
.L_x_179:
[----:B------:R-:W-:Y:S01]  /*7c60*/  BSSY B0, `(.L_x_191) ;  /* 0x0000006000007945 */ /* 0x000fe20003800000 */
[----:B------:R-:W-:-:S07]  /*7c70*/  IMAD.MOV.U32 R15, RZ, RZ, -0x1 ;  /* 0xffffffffff0f7424 */ /* 0x000fce00078e00ff */
[----:B--2---:R-:W-:Y:S05]  /*7c80*/  WARPSYNC.COLLECTIVE R15, `(.L_x_192) ;  /* 0x000000000f0c7348 */ /* 0x004fea0003c00000 */
[----:B------:R-:W-:Y:S02]  /*7c90*/  ELECT P6, UR62, PT ;  /* 0x00000000003e782f */ /* 0x000fe400038c0000 */
[----:B------:R-:W-:Y:S01]  /*7ca0*/  MOV R14, UR62 ;  /* 0x0000003e000e7c02 */ /* 0x000fe20008000f00 */
[----:B--2---:R-:W-:Y:S10]  /*7cb0*/  ENDCOLLECTIVE ;  /* 0x000000000000791b */ /* 0x004ff40003800000 */
.L_x_192:
[----:B------:R-:W-:Y:S05]  /*7cc0*/  BSYNC B0 ;  /* 0x0000000000007941 */ /* 0x000fea0003800000 */
.L_x_191:
[----:B------:R-:W-:Y:S05]  /*7cd0*/  BRA `(.L_x_193) ;  /* 0xfffffff800e87947 */ /* 0x000fea000383ffff */
.L_x_183:
[----:B0-----:R0:W1:Y:S02]  /*7ce0*/  SYNCS.PHASECHK.TRANS64.TRYWAIT P0, [R7+URZ], R2 ;  /* 0x00000002070075a7 */ /* 0x001064000800017f */
[----:B-1----:R-:W-:Y:S05]  /*7cf0*/  @!P0 NANOSLEEP.SYNCS 0x989680 ;  /* 0x009896800000895d */ /* 0x002fea0003900000 */
[----:B------:R-:W1:Y:S02]  /*7d00*/  @!P0 SYNCS.PHASECHK.TRANS64 P0, [R7+URZ], R2 ;  /* 0x00000002070085a7 */ /* 0x000e64000800007f */
[----:B-1----:R-:W-:Y:S05]  /*7d10*/  @!P0 BRA `(.L_x_183) ;  /* 0xfffffffc00f08947 */ /* 0x002fea000383ffff */
[----:B------:R-:W-:Y:S05]  /*7d20*/  BRA `(.L_x_194) ;  /* 0xfffffffc00247947 */ /* 0x000fea000383ffff */
.L_x_195:
[----:B------:R-:W-:-:S00]  /*7d30*/  BRA `(.L_x_195) ;  /* 0xfffffffc00fc7947 */ /* 0x000fc0000383ffff */
[----:B------:R-:W-:-:S00]  /*7d40*/  NOP ;  /* 0x0000000000007918 */ /* 0x000fc00000000000 */
        /* <DEDUP_REMOVED lines=11> */
.L_x_196:


//--------------------- .nv.global.init           --------------------------
	.section	.nv.global.init,"aw",@progbits
.nv.global.init:
	.type		$str$22,@object
	.size		$str$22,($str$23 - $str$22)
$str$22:
        /*0000*/ 	.byte	0x6b, 0x5f, 0x74, 0x69, 0x6c, 0x65, 0x5f, 0x63, 0x6f, 0x75, 0x6e, 0x74, 0x20, 0x3e, 0x3d, 0x20
        /*0010*/ 	.byte	0x31, 0x00
	.type		$str$23,@object
	.size		$str$23,(__unnamed_1 - $str$23)
$str$23:
        /*0012*/ 	.byte	0x2f, 0x74, 0x6d, 0x70, 0x2f, 0x63, 0x75, 0x74, 0x6c, 0x61, 0x73, 0x73, 0x5f, 0x73, 0x77, 0x65
        /*0022*/ 	.byte	0x65, 0x70, 0x5f, 0x73, 0x72, 0x63, 0x2f, 0x69, 0x6e, 0x63, 0x6c, 0x75, 0x64, 0x65, 0x2f, 0x63
        /*0032*/ 	.byte	0x75, 0x74, 0x6c, 0x61, 0x73, 0x73, 0x2f, 0x67, 0x65, 0x6d, 0x6d, 0x2f, 0x63, 0x6f, 0x6c, 0x6c
        /*0042*/ 	.byte	0x65, 0x63, 0x74, 0x69, 0x76, 0x65, 0x2f, 0x73, 0x6d, 0x39, 0x30, 0x5f, 0x6d, 0x6d, 0x61, 0x5f
        /*0052*/ 	.byte	0x74, 0x6d, 0x61, 0x5f, 0x67, 0x6d, 0x6d, 0x61, 0x5f, 0x73, 0x73, 0x5f, 0x77, 0x61, 0x72, 0x70
        /*0062*/ 	.byte	0x73, 0x70, 0x65, 0x63, 0x69, 0x61, 0x6c, 0x69, 0x7a, 0x65, 0x64, 0x2e, 0x68, 0x70, 0x70, 0x00
	.type		__unnamed_1,@object
	.size		__unnamed_1,(.L_0 - __unnamed_1)
__unnamed_1:
        /*0072*/ 	.byte	0x76, 0x6f, 0x69, 0x64, 0x20, 0x63, 0x75, 0x74, 0x6c, 0x61, 0x73, 0x73, 0x3a, 0x3a, 0x67, 0x65
        /* <DEDUP_REMOVED lines=175> */
        /*0b72*/ 	.byte	0x69, 0x64, 0x65, 0x6e, 0x74, 0x69, 0x74, 0x79, 0x5d, 0x00
.L_0:


//--------------------- .nv.shared._ZN7cutlass13device_kernelINS_4gemm6kernel13GemmUniversalIN4cute5tupleIJiiiiEEENS1_10collective13CollectiveMmaINS1_34MainloopSm90TmaGmmaWarpSpecializedILi2ENS5_IJNS4_1CILi1EEENSA_ILi4EEESB_EEENS1_32KernelTmaWarpSpecializedPingpongEEENS5_IJNSA_ILi64EEENSA_ILi128EEESH_EEEfNS5_IJlSB_lEEEfSJ_NS4_8TiledMMAINS4_8MMA_AtomIJNS4_4SM904GMMA30MMA_64x128x8_F32TF32TF32_SS_TNILNSN_7ScaleInE1ELSP_1EEEEEENS4_6LayoutINS5_IJSB_SB_SB_EEENS5_IJNSA_ILi0EEESU_SU_EEEEENS5_IJNS4_10UnderscoreESX_SX_EEEEENS4_23SM90_TMA_LOAD_MULTICASTENS4_14ComposedLayoutINS4_7SwizzleILi3ELi4ELi3EEENS4_18smem_ptr_flag_bitsILi32EEENSS_INS5_IJNSA_ILi8EEENSA_ILi32EEEEEENS5_IJS17_SB_EEEEEEEvNS4_8identityENS4_13SM90_TMA_LOADES1B_vS1C_EENS_8epilogue10collective6detail29Sm90TmaWarpSpecializedAdapterINS1G_15DefaultEpilogueIfSJ_SJ_NS1F_6thread17LinearCombinationIfLi1EffLNS1K_9ScaleType4KindE0ELNS_15FloatRoundStyleE2EfEENS1_15EpilogueDefaultEEEEEvvEEEEvNT_6ParamsE --------------------------
	.section	.nv.shared._ZN7cutlass13device_kernelINS_4gemm6kernel13GemmUniversalIN4cute5tupleIJiiiiEEENS1_10collective13CollectiveMmaINS1_34MainloopSm90TmaGmmaWarpSpecializedILi2ENS5_IJNS4_1CILi1EEENSA_ILi4EEESB_EEENS1_32KernelTmaWarpSpecializedPingpongEEENS5_IJNSA_ILi64EEENSA_ILi128EEESH_EEEfNS5_IJlSB_lEEEfSJ_NS4_8TiledMMAINS4_8MMA_AtomIJNS4_4SM904GMMA30MMA_64x128x8_F32TF32TF32_SS_TNILNSN_7ScaleInE1ELSP_1EEEEEENS4_6LayoutINS5_IJSB_SB_SB_EEENS5_IJNSA_ILi0EEESU_SU_EEEEENS5_IJNS4_10UnderscoreESX_SX_EEEEENS4_23SM90_TMA_LOAD_MULTICASTENS4_14ComposedLayoutINS4_7SwizzleILi3ELi4ELi3EEENS4_18smem_ptr_flag_bitsILi32EEENSS_INS5_IJNSA_ILi8EEENSA_ILi32EEEEEENS5_IJS17_SB_EEEEEEEvNS4_8identityENS4_13SM90_TMA_LOADES1B_vS1C_EENS_8epilogue10collective6detail29Sm90TmaWarpSpecializedAdapterINS1G_15DefaultEpilogueIfSJ_SJ_NS1F_6thread17LinearCombinationIfLi1EffLNS1K_9ScaleType4KindE0ELNS_15FloatRoundStyleE2EfEENS1_15EpilogueDefaultEEEEEvvEEEEvNT_6ParamsE,"aw",@nobits
	.sectionflags	@""
	.align	16
	.zero		1024


//--------------------- .nv.shared.reserved.0     --------------------------
	.section	.nv.shared.reserved.0,"aw",@nobits
	.weak		__nv_reservedSMEM_offset_0_alias
	.size		__nv_reservedSMEM_offset_0_alias, 0, 0
	.other		__nv_reservedSMEM_offset_0_alias,@"STO_CUDA_RESERVED_SHARED STV_DEFAULT"
__nv_reservedSMEM_offset_0_alias:
	.zero		0


//--------------------- .nv.global                --------------------------
	.section	.nv.global,"aw",@nobits
.nv.global:
	.type		_ZN40_INTERNAL_932b6ff3_4_k_cu_50533dad_232874cute1_E,@object
	.size		_ZN40_INTERNAL_932b6ff3_4_k_cu_50533dad_232874cute1_E,(_ZN40_INTERNAL_932b6ff3_4_k_cu_50533dad_232874cuda3std3__45__cpo6cbeginE - _ZN40_INTERNAL_932b6ff3_4_k_cu_50533dad_232874cute1_E)
_ZN40_INTERNAL_932b6ff3_4_k_cu_50533dad_232874cute1_E:
	.zero		1
	.type		_ZN40_INTERNAL_932b6ff3_4_k_cu_50533dad_232874cuda3std3__45__cpo6cbeginE,@object
	.size		_ZN40_INTERNAL_932b6ff3_4_k_cu_50533dad_232874cuda3std3__45__cpo6cbeginE,(_ZN40_INTERNAL_932b6ff3_4_k_cu_50533dad_232874cuda3std3__48in_placeE - _ZN40_INTERNAL_932b6ff3_4_k_cu_50533dad_232874cuda3std3__45__cpo6cbeginE)
_ZN40_INTERNAL_932b6ff3_4_k_cu_50533dad_232874cuda3std3__45__cpo6cbeginE:
	.zero		1
	.type		_ZN40_INTERNAL_932b6ff3_4_k_cu_50533dad_232874cuda3std3__48in_placeE,@object
	.size		_ZN40_INTERNAL_932b6ff3_4_k_cu_50533dad_232874cuda3std3__48in_placeE,(_ZN40_INTERNAL_932b6ff3_4_k_cu_50533dad_232874cuda3std6ranges3__45__cpo9iter_moveE - _ZN40_INTERNAL_932b6ff3_4_k_cu_50533dad_232874cuda3std3__48in_placeE)
_ZN40_INTERNAL_932b6ff3_4_k_cu_50533dad_232874cuda3std3__48in_placeE:
	.zero		1
	.type		_ZN40_INTERNAL_932b6ff3_4_k_cu_50533dad_232874cuda3std6ranges3__45__cpo9iter_moveE,@object
	.size		_ZN40_INTERNAL_932b6ff3_4_k_cu_50533dad_232874cuda3std6ranges3__45__cpo9iter_moveE,(_ZN40_INTERNAL_932b6ff3_4_k_cu_50533dad_232874cuda3std3__45__cpo5beginE - _ZN40_INTERNAL_932b6ff3_4_k_cu_50533dad_232874cuda3std6ranges3__45__cpo9iter_moveE)
_ZN40_INTERNAL_932b6ff3_4_k_cu_50533dad_232874cuda3std6ranges3__45__cpo9iter_moveE:
	.zero		1
	.type		_ZN40_INTERNAL_932b6ff3_4_k_cu_50533dad_232874cuda3std3__45__cpo5beginE,@object
	.size		_ZN40_INTERNAL_932b6ff3_4_k_cu_50533dad_232874cuda3std3__45__cpo5beginE,(_ZN40_INTERNAL_932b6ff3_4_k_cu_50533dad_232874cuda3std3__442_GLOBAL__N__932b6ff3_4_k_cu_50533dad_232876ignoreE - _ZN40_INTERNAL_932b6ff3_4_k_cu_50533dad_232874cuda3std3__45__cpo5beginE)
_ZN40_INTERNAL_932b6ff3_4_k_cu_50533dad_232874cuda3std3__45__cpo5beginE:
	.zero		1
	.type		_ZN40_INTERNAL_932b6ff3_4_k_cu_50533dad_232874cuda3std3__442_GLOBAL__N__932b6ff3_4_k_cu_50533dad_232876ignoreE,@object
	.size		_ZN40_INTERNAL_932b6ff3_4_k_cu_50533dad_232874cuda3std3__442_GLOBAL__N__932b6ff3_4_k_cu_50533dad_232876ignoreE,(_ZN40_INTERNAL_932b6ff3_4_k_cu_50533dad_232874cute7productE - _ZN40_INTERNAL_932b6ff3_4_k_cu_50533dad_232874cuda3std3__442_GLOBAL__N__932b6ff3_4_k_cu_50533dad_232876ignoreE)
_ZN40_INTERNAL_932b6ff3_4_k_cu_50533dad_232874cuda3std3__442_GLOBAL__N__932b6ff3_4_k_cu_50533dad_232876ignoreE:
	.zero		1
	.type		_ZN40_INTERNAL_932b6ff3_4_k_cu_50533dad_232874cute7productE,@object
	.size		_ZN40_INTERNAL_932b6ff3_4_k_cu_50533dad_232874cute7productE,(_ZN40_INTERNAL_932b6ff3_4_k_cu_50533dad_232874cuda3std3__45__cpo3endE - _ZN40_INTERNAL_932b6ff3_4_k_cu_50533dad_232874cute7productE)
_ZN40_INTERNAL_932b6ff3_4_k_cu_50533dad_232874cute7productE:
	.zero		1
	.type		_ZN40_INTERNAL_932b6ff3_4_k_cu_50533dad_232874cuda3std3__45__cpo3endE,@object
	.size		_ZN40_INTERNAL_932b6ff3_4_k_cu_50533dad_232874cuda3std3__45__cpo3endE,(_ZN40_INTERNAL_932b6ff3_4_k_cu_50533dad_232874cuda3std3__419piecewise_constructE - _ZN40_INTERNAL_932b6ff3_4_k_cu_50533dad_232874cuda3std3__45__cpo3endE)
_ZN40_INTERNAL_932b6ff3_4_k_cu_50533dad_232874cuda3std3__45__cpo3endE:
	.zero		1
	.type		_ZN40_INTERNAL_932b6ff3_4_k_cu_50533dad_232874cuda3std3__419piecewise_constructE,@object
	.size		_ZN40_INTERNAL_932b6ff3_4_k_cu_50533dad_232874cuda3std3__419piecewise_constructE,(_ZN40_INTERNAL_932b6ff3_4_k_cu_50533dad_232874cuda3std3__45__cpo4cendE - _ZN40_INTERNAL_932b6ff3_4_k_cu_50533dad_232874cuda3std3__419piecewise_constructE)
_ZN40_INTERNAL_932b6ff3_4_k_cu_50533dad_232874cuda3std3__419piecewise_constructE:
	.zero		1
	.type		_ZN40_INTERNAL_932b6ff3_4_k_cu_50533dad_232874cuda3std3__45__cpo4cendE,@object
	.size		_ZN40_INTERNAL_932b6ff3_4_k_cu_50533dad_232874cuda3std3__45__cpo4cendE,(_ZN40_INTERNAL_932b6ff3_4_k_cu_50533dad_232874cuda3std6ranges3__45__cpo4swapE - _ZN40_INTERNAL_932b6ff3_4_k_cu_50533dad_232874cuda3std3__45__cpo4cendE)
_ZN40_INTERNAL_932b6ff3_4_k_cu_50533dad_232874cuda3std3__45__cpo4cendE:
	.zero		1
	.type		_ZN40_INTERNAL_932b6ff3_4_k_cu_50533dad_232874cuda3std6ranges3__45__cpo4swapE,@object
	.size		_ZN40_INTERNAL_932b6ff3_4_k_cu_50533dad_232874cuda3std6ranges3__45__cpo4swapE,(.L_8 - _ZN40_INTERNAL_932b6ff3_4_k_cu_50533dad_232874cuda3std6ranges3__45__cpo4swapE)
_ZN40_INTERNAL_932b6ff3_4_k_cu_50533dad_232874cuda3std6ranges3__45__cpo4swapE:
	.zero		1
.L_8:


//--------------------- .nv.constant0._ZN7cutlass13device_kernelINS_4gemm6kernel13GemmUniversalIN4cute5tupleIJiiiiEEENS1_10collective13CollectiveMmaINS1_34MainloopSm90TmaGmmaWarpSpecializedILi2ENS5_IJNS4_1CILi1EEENSA_ILi4EEESB_EEENS1_32KernelTmaWarpSpecializedPingpongEEENS5_IJNSA_ILi64EEENSA_ILi128EEESH_EEEfNS5_IJlSB_lEEEfSJ_NS4_8TiledMMAINS4_8MMA_AtomIJNS4_4SM904GMMA30MMA_64x128x8_F32TF32TF32_SS_TNILNSN_7ScaleInE1ELSP_1EEEEEENS4_6LayoutINS5_IJSB_SB_SB_EEENS5_IJNSA_ILi0EEESU_SU_EEEEENS5_IJNS4_10UnderscoreESX_SX_EEEEENS4_23SM90_TMA_LOAD_MULTICASTENS4_14ComposedLayoutINS4_7SwizzleILi3ELi4ELi3EEENS4_18smem_ptr_flag_bitsILi32EEENSS_INS5_IJNSA_ILi8EEENSA_ILi32EEEEEENS5_IJS17_SB_EEEEEEEvNS4_8identityENS4_13SM90_TMA_LOADES1B_vS1C_EENS_8epilogue10collective6detail29Sm90TmaWarpSpecializedAdapterINS1G_15DefaultEpilogueIfSJ_SJ_NS1F_6thread17LinearCombinationIfLi1EffLNS1K_9ScaleType4KindE0ELNS_15FloatRoundStyleE2EfEENS1_15EpilogueDefaultEEEEEvvEEEEvNT_6ParamsE --------------------------
	.section	.nv.constant0._ZN7cutlass13device_kernelINS_4gemm6kernel13GemmUniversalIN4cute5tupleIJiiiiEEENS1_10collective13CollectiveMmaINS1_34MainloopSm90TmaGmmaWarpSpecializedILi2ENS5_IJNS4_1CILi1EEENSA_ILi4EEESB_EEENS1_32KernelTmaWarpSpecializedPingpongEEENS5_IJNSA_ILi64EEENSA_ILi128EEESH_EEEfNS5_IJlSB_lEEEfSJ_NS4_8TiledMMAINS4_8MMA_AtomIJNS4_4SM904GMMA30MMA_64x128x8_F32TF32TF32_SS_TNILNSN_7ScaleInE1ELSP_1EEEEEENS4_6LayoutINS5_IJSB_SB_SB_EEENS5_IJNSA_ILi0EEESU_SU_EEEEENS5_IJNS4_10UnderscoreESX_SX_EEEEENS4_23SM90_TMA_LOAD_MULTICASTENS4_14ComposedLayoutINS4_7SwizzleILi3ELi4ELi3EEENS4_18smem_ptr_flag_bitsILi32EEENSS_INS5_IJNSA_ILi8EEENSA_ILi32EEEEEENS5_IJS17_SB_EEEEEEEvNS4_8identityENS4_13SM90_TMA_LOADES1B_vS1C_EENS_8epilogue10collective6detail29Sm90TmaWarpSpecializedAdapterINS1G_15DefaultEpilogueIfSJ_SJ_NS1F_6thread17LinearCombinationIfLi1EffLNS1K_9ScaleType4KindE0ELNS_15FloatRoundStyleE2EfEENS1_15EpilogueDefaultEEEEEvvEEEEvNT_6ParamsE,"a",@progbits
	.sectionflags	@""
	.align	4
.nv.constant0._ZN7cutlass13device_kernelINS_4gemm6kernel13GemmUniversalIN4cute5tupleIJiiiiEEENS1_10collective13CollectiveMmaINS1_34MainloopSm90TmaGmmaWarpSpecializedILi2ENS5_IJNS4_1CILi1EEENSA_ILi4EEESB_EEENS1_32KernelTmaWarpSpecializedPingpongEEENS5_IJNSA_ILi64EEENSA_ILi128EEESH_EEEfNS5_IJlSB_lEEEfSJ_NS4_8TiledMMAINS4_8MMA_AtomIJNS4_4SM904GMMA30MMA_64x128x8_F32TF32TF32_SS_TNILNSN_7ScaleInE1ELSP_1EEEEEENS4_6LayoutINS5_IJSB_SB_SB_EEENS5_IJNSA_ILi0EEESU_SU_EEEEENS5_IJNS4_10UnderscoreESX_SX_EEEEENS4_23SM90_TMA_LOAD_MULTICASTENS4_14ComposedLayoutINS4_7SwizzleILi3ELi4ELi3EEENS4_18smem_ptr_flag_bitsILi32EEENSS_INS5_IJNSA_ILi8EEENSA_ILi32EEEEEENS5_IJS17_SB_EEEEEEEvNS4_8identityENS4_13SM90_TMA_LOADES1B_vS1C_EENS_8epilogue10collective6detail29Sm90TmaWarpSpecializedAdapterINS1G_15DefaultEpilogueIfSJ_SJ_NS1F_6thread17LinearCombinationIfLi1EffLNS1K_9ScaleType4KindE0ELNS_15FloatRoundStyleE2EfEENS1_15EpilogueDefaultEEEEEvvEEEEvNT_6ParamsE:
	.zero		1664


//--------------------- SYMBOLS --------------------------

	.type		.nv.reservedSmem.offset0,@object
	.size		.nv.reservedSmem.offset0,0x4
	.type		__assertfail,@function
